//
// Generated by NVIDIA NVVM Compiler
//
// Compiler Build ID: CL-36424714
// Cuda compilation tools, release 13.0, V13.0.88
// Based on NVVM 20.0.0
//

.version 9.0
.target sm_100
.address_size 64

	// .globl	_Z26histogram_optimized_kernelPKiPiii
.extern .shared .align 16 .b8 warpHist[];

.visible .entry _Z26histogram_optimized_kernelPKiPiii(
	.param .u64 .ptr .align 1 _Z26histogram_optimized_kernelPKiPiii_param_0,
	.param .u64 .ptr .align 1 _Z26histogram_optimized_kernelPKiPiii_param_1,
	.param .u32 _Z26histogram_optimized_kernelPKiPiii_param_2,
	.param .u32 _Z26histogram_optimized_kernelPKiPiii_param_3
)
{
	.reg .pred 	%p<27>;
	.reg .b32 	%r<210>;
	.reg .b64 	%rd<9>;

	ld.param.u64 	%rd3, [_Z26histogram_optimized_kernelPKiPiii_param_0];
	ld.param.u64 	%rd4, [_Z26histogram_optimized_kernelPKiPiii_param_1];
	ld.param.u32 	%r72, [_Z26histogram_optimized_kernelPKiPiii_param_2];
	ld.param.u32 	%r73, [_Z26histogram_optimized_kernelPKiPiii_param_3];
	mov.u32 	%r74, %tid.x;
	mov.u32 	%r75, %tid.y;
	mov.u32 	%r76, %ntid.x;
	mad.lo.s32 	%r1, %r75, %r76, %r74;
	mov.u32 	%r77, %ntid.y;
	mul.lo.s32 	%r2, %r76, %r77;
	shr.u32 	%r3, %r1, 5;
	and.b32  	%r196, %r1, 31;
	setp.ge.s32 	%p1, %r196, %r73;
	@%p1 bra 	$L__BB0_13;
	mul.lo.s32 	%r5, %r73, %r3;
	not.b32 	%r78, %r196;
	add.s32 	%r79, %r73, %r78;
	shr.u32 	%r80, %r79, 5;
	add.s32 	%r6, %r80, 1;
	and.b32  	%r7, %r6, 15;
	setp.lt.u32 	%p2, %r79, 480;
	mov.u32 	%r184, %r196;
	@%p2 bra 	$L__BB0_4;
	and.b32  	%r8, %r6, 268435440;
	mov.b32 	%r183, 0;
	mov.u32 	%r184, %r196;
$L__BB0_3:
	.pragma "nounroll";
	add.s32 	%r82, %r184, %r5;
	shl.b32 	%r83, %r82, 2;
	mov.u32 	%r84, warpHist;
	add.s32 	%r85, %r84, %r83;
	mov.b32 	%r86, 0;
	st.shared.u32 	[%r85], %r86;
	st.shared.u32 	[%r85+128], %r86;
	st.shared.u32 	[%r85+256], %r86;
	st.shared.u32 	[%r85+384], %r86;
	st.shared.u32 	[%r85+512], %r86;
	st.shared.u32 	[%r85+640], %r86;
	st.shared.u32 	[%r85+768], %r86;
	st.shared.u32 	[%r85+896], %r86;
	st.shared.u32 	[%r85+1024], %r86;
	st.shared.u32 	[%r85+1152], %r86;
	st.shared.u32 	[%r85+1280], %r86;
	st.shared.u32 	[%r85+1408], %r86;
	st.shared.u32 	[%r85+1536], %r86;
	st.shared.u32 	[%r85+1664], %r86;
	st.shared.u32 	[%r85+1792], %r86;
	st.shared.u32 	[%r85+1920], %r86;
	add.s32 	%r184, %r184, 512;
	add.s32 	%r183, %r183, 16;
	setp.ne.s32 	%p3, %r183, %r8;
	@%p3 bra 	$L__BB0_3;
$L__BB0_4:
	setp.eq.s32 	%p4, %r7, 0;
	@%p4 bra 	$L__BB0_13;
	and.b32  	%r14, %r6, 7;
	setp.lt.u32 	%p5, %r7, 8;
	@%p5 bra 	$L__BB0_7;
	add.s32 	%r87, %r184, %r5;
	shl.b32 	%r88, %r87, 2;
	mov.u32 	%r89, warpHist;
	add.s32 	%r90, %r89, %r88;
	mov.b32 	%r91, 0;
	st.shared.u32 	[%r90], %r91;
	st.shared.u32 	[%r90+128], %r91;
	st.shared.u32 	[%r90+256], %r91;
	st.shared.u32 	[%r90+384], %r91;
	st.shared.u32 	[%r90+512], %r91;
	st.shared.u32 	[%r90+640], %r91;
	st.shared.u32 	[%r90+768], %r91;
	st.shared.u32 	[%r90+896], %r91;
	add.s32 	%r184, %r184, 256;
$L__BB0_7:
	setp.eq.s32 	%p6, %r14, 0;
	@%p6 bra 	$L__BB0_13;
	and.b32  	%r17, %r6, 3;
	setp.lt.u32 	%p7, %r14, 4;
	@%p7 bra 	$L__BB0_10;
	add.s32 	%r92, %r184, %r5;
	shl.b32 	%r93, %r92, 2;
	mov.u32 	%r94, warpHist;
	add.s32 	%r95, %r94, %r93;
	mov.b32 	%r96, 0;
	st.shared.u32 	[%r95], %r96;
	st.shared.u32 	[%r95+128], %r96;
	st.shared.u32 	[%r95+256], %r96;
	st.shared.u32 	[%r95+384], %r96;
	add.s32 	%r184, %r184, 128;
$L__BB0_10:
	setp.eq.s32 	%p8, %r17, 0;
	@%p8 bra 	$L__BB0_13;
	mov.b32 	%r188, 0;
	mov.u32 	%r100, warpHist;
$L__BB0_12:
	.pragma "nounroll";
	add.s32 	%r98, %r184, %r5;
	shl.b32 	%r99, %r98, 2;
	add.s32 	%r101, %r100, %r99;
	mov.b32 	%r102, 0;
	st.shared.u32 	[%r101], %r102;
	add.s32 	%r184, %r184, 32;
	add.s32 	%r188, %r188, 1;
	setp.ne.s32 	%p9, %r188, %r17;
	@%p9 bra 	$L__BB0_12;
$L__BB0_13:
	bar.sync 	0;
	mov.u32 	%r24, %ctaid.x;
	mad.lo.s32 	%r191, %r2, %r24, %r1;
	setp.ge.s32 	%p10, %r191, %r72;
	mov.b32 	%r189, 0;
	mov.b32 	%r190, -1;
	@%p10 bra 	$L__BB0_20;
	div.s32 	%r26, 1024, %r73;
	mul.lo.s32 	%r27, %r73, %r3;
	cvta.to.global.u64 	%rd1, %rd3;
	mov.u32 	%r107, %nctaid.x;
	mul.lo.s32 	%r28, %r2, %r107;
	mov.b32 	%r190, -1;
	mov.b32 	%r189, 0;
$L__BB0_15:
	mov.u32 	%r30, %r190;
	mov.u32 	%r29, %r189;
	mul.wide.s32 	%rd5, %r191, 4;
	add.s64 	%rd6, %rd1, %rd5;
	ld.global.u32 	%r108, [%rd6];
	div.s32 	%r190, %r108, %r26;
	setp.ne.s32 	%p11, %r190, %r30;
	@%p11 bra 	$L__BB0_17;
	add.s32 	%r189, %r29, 1;
	mov.u32 	%r190, %r30;
	bra.uni 	$L__BB0_19;
$L__BB0_17:
	setp.lt.s32 	%p12, %r29, 1;
	mov.b32 	%r189, 1;
	@%p12 bra 	$L__BB0_19;
	add.s32 	%r111, %r30, %r27;
	shl.b32 	%r112, %r111, 2;
	mov.u32 	%r113, warpHist;
	add.s32 	%r114, %r113, %r112;
	atom.shared.add.u32 	%r115, [%r114], %r29;
$L__BB0_19:
	add.s32 	%r191, %r191, %r28;
	setp.lt.s32 	%p13, %r191, %r72;
	@%p13 bra 	$L__BB0_15;
$L__BB0_20:
	setp.lt.s32 	%p14, %r189, 1;
	@%p14 bra 	$L__BB0_22;
	mad.lo.s32 	%r116, %r73, %r3, %r190;
	shl.b32 	%r117, %r116, 2;
	mov.u32 	%r118, warpHist;
	add.s32 	%r119, %r118, %r117;
	atom.shared.add.u32 	%r120, [%r119], %r189;
$L__BB0_22:
	setp.ge.s32 	%p15, %r196, %r73;
	bar.sync 	0;
	setp.gt.u32 	%p16, %r1, 31;
	or.pred  	%p17, %p16, %p15;
	@%p17 bra 	$L__BB0_37;
	mul.lo.s32 	%r39, %r73, %r24;
	shr.u32 	%r121, %r2, 5;
	max.u32 	%r122, %r121, 1;
	and.b32  	%r40, %r122, 7;
	add.s32 	%r41, %r40, -1;
	and.b32  	%r42, %r122, 3;
	and.b32  	%r43, %r122, 131064;
	and.b32  	%r44, %r122, 1;
	and.b32  	%r123, %r122, 134217720;
	neg.s32 	%r45, %r123;
	shl.b32 	%r46, %r73, 5;
	shl.b32 	%r47, %r73, 2;
	cvta.to.global.u64 	%rd2, %rd4;
$L__BB0_24:
	setp.lt.u32 	%p18, %r2, 32;
	mov.b32 	%r209, 0;
	@%p18 bra 	$L__BB0_36;
	setp.lt.u32 	%p19, %r2, 256;
	mov.b32 	%r204, 0;
	mov.u32 	%r209, %r204;
	@%p19 bra 	$L__BB0_28;
	shl.b32 	%r128, %r196, 2;
	mov.u32 	%r129, warpHist;
	add.s32 	%r197, %r129, %r128;
	mov.b32 	%r209, 0;
	mov.u32 	%r198, %r45;
$L__BB0_27:
	.pragma "nounroll";
	ld.shared.u32 	%r130, [%r197];
	add.s32 	%r131, %r130, %r209;
	add.s32 	%r132, %r197, %r47;
	ld.shared.u32 	%r133, [%r132];
	add.s32 	%r134, %r133, %r131;
	add.s32 	%r135, %r132, %r47;
	ld.shared.u32 	%r136, [%r135];
	add.s32 	%r137, %r136, %r134;
	add.s32 	%r138, %r135, %r47;
	ld.shared.u32 	%r139, [%r138];
	add.s32 	%r140, %r139, %r137;
	add.s32 	%r141, %r138, %r47;
	ld.shared.u32 	%r142, [%r141];
	add.s32 	%r143, %r142, %r140;
	add.s32 	%r144, %r141, %r47;
	ld.shared.u32 	%r145, [%r144];
	add.s32 	%r146, %r145, %r143;
	add.s32 	%r147, %r144, %r47;
	ld.shared.u32 	%r148, [%r147];
	add.s32 	%r149, %r148, %r146;
	add.s32 	%r150, %r147, %r47;
	ld.shared.u32 	%r151, [%r150];
	add.s32 	%r209, %r151, %r149;
	add.s32 	%r198, %r198, 8;
	add.s32 	%r197, %r197, %r46;
	setp.ne.s32 	%p20, %r198, 0;
	mov.u32 	%r204, %r43;
	@%p20 bra 	$L__BB0_27;
$L__BB0_28:
	setp.eq.s32 	%p21, %r40, 0;
	@%p21 bra 	$L__BB0_36;
	setp.lt.u32 	%p22, %r41, 3;
	@%p22 bra 	$L__BB0_31;
	mad.lo.s32 	%r153, %r204, %r73, %r196;
	shl.b32 	%r154, %r153, 2;
	mov.u32 	%r155, warpHist;
	add.s32 	%r156, %r155, %r154;
	ld.shared.u32 	%r157, [%r156];
	add.s32 	%r158, %r157, %r209;
	add.s32 	%r159, %r156, %r47;
	ld.shared.u32 	%r160, [%r159];
	add.s32 	%r161, %r160, %r158;
	add.s32 	%r162, %r159, %r47;
	ld.shared.u32 	%r163, [%r162];
	add.s32 	%r164, %r163, %r161;
	add.s32 	%r165, %r162, %r47;
	ld.shared.u32 	%r166, [%r165];
	add.s32 	%r209, %r166, %r164;
	add.s32 	%r204, %r204, 4;
$L__BB0_31:
	setp.eq.s32 	%p23, %r42, 0;
	@%p23 bra 	$L__BB0_36;
	setp.eq.s32 	%p24, %r42, 1;
	@%p24 bra 	$L__BB0_34;
	mad.lo.s32 	%r168, %r204, %r73, %r196;
	shl.b32 	%r169, %r168, 2;
	mov.u32 	%r170, warpHist;
	add.s32 	%r171, %r170, %r169;
	ld.shared.u32 	%r172, [%r171];
	add.s32 	%r173, %r172, %r209;
	add.s32 	%r174, %r171, %r47;
	ld.shared.u32 	%r175, [%r174];
	add.s32 	%r209, %r175, %r173;
	add.s32 	%r204, %r204, 2;
$L__BB0_34:
	setp.eq.s32 	%p25, %r44, 0;
	@%p25 bra 	$L__BB0_36;
	mad.lo.s32 	%r176, %r204, %r73, %r196;
	shl.b32 	%r177, %r176, 2;
	mov.u32 	%r178, warpHist;
	add.s32 	%r179, %r178, %r177;
	ld.shared.u32 	%r180, [%r179];
	add.s32 	%r209, %r180, %r209;
$L__BB0_36:
	add.s32 	%r181, %r196, %r39;
	mul.wide.u32 	%rd7, %r181, 4;
	add.s64 	%rd8, %rd2, %rd7;
	st.global.u32 	[%rd8], %r209;
	add.s32 	%r196, %r196, 32;
	setp.lt.s32 	%p26, %r196, %r73;
	@%p26 bra 	$L__BB0_24;
$L__BB0_37:
	ret;

}
	// .globl	_Z23histogram_reduce_kernelPKiPiii
.visible .entry _Z23histogram_reduce_kernelPKiPiii(
	.param .u64 .ptr .align 1 _Z23histogram_reduce_kernelPKiPiii_param_0,
	.param .u64 .ptr .align 1 _Z23histogram_reduce_kernelPKiPiii_param_1,
	.param .u32 _Z23histogram_reduce_kernelPKiPiii_param_2,
	.param .u32 _Z23histogram_reduce_kernelPKiPiii_param_3
)
{
	.reg .pred 	%p<11>;
	.reg .b32 	%r<119>;
	.reg .b64 	%rd<43>;

	ld.param.u64 	%rd3, [_Z23histogram_reduce_kernelPKiPiii_param_0];
	ld.param.u64 	%rd2, [_Z23histogram_reduce_kernelPKiPiii_param_1];
	ld.param.u32 	%r36, [_Z23histogram_reduce_kernelPKiPiii_param_2];
	ld.param.u32 	%r37, [_Z23histogram_reduce_kernelPKiPiii_param_3];
	cvta.to.global.u64 	%rd1, %rd3;
	mov.u32 	%r38, %ctaid.x;
	mov.u32 	%r39, %ntid.x;
	mov.u32 	%r40, %tid.x;
	mad.lo.s32 	%r1, %r38, %r39, %r40;
	setp.ge.s32 	%p1, %r1, %r36;
	@%p1 bra 	$L__BB1_15;
	setp.lt.s32 	%p2, %r37, 1;
	mov.b32 	%r118, 0;
	@%p2 bra 	$L__BB1_14;
	and.b32  	%r2, %r37, 15;
	setp.lt.u32 	%p3, %r37, 16;
	mov.b32 	%r110, 0;
	mov.u32 	%r118, %r110;
	@%p3 bra 	$L__BB1_5;
	and.b32  	%r110, %r37, 2147483632;
	neg.s32 	%r104, %r110;
	shl.b32 	%r5, %r36, 4;
	mov.b32 	%r118, 0;
	mul.wide.s32 	%rd6, %r36, 4;
	mov.u32 	%r103, %r1;
$L__BB1_4:
	.pragma "nounroll";
	mul.wide.s32 	%rd4, %r103, 4;
	add.s64 	%rd5, %rd1, %rd4;
	ld.global.u32 	%r45, [%rd5];
	add.s32 	%r46, %r45, %r118;
	add.s64 	%rd7, %rd5, %rd6;
	ld.global.u32 	%r47, [%rd7];
	add.s32 	%r48, %r47, %r46;
	add.s64 	%rd8, %rd7, %rd6;
	ld.global.u32 	%r49, [%rd8];
	add.s32 	%r50, %r49, %r48;
	add.s64 	%rd9, %rd8, %rd6;
	ld.global.u32 	%r51, [%rd9];
	add.s32 	%r52, %r51, %r50;
	add.s64 	%rd10, %rd9, %rd6;
	ld.global.u32 	%r53, [%rd10];
	add.s32 	%r54, %r53, %r52;
	add.s64 	%rd11, %rd10, %rd6;
	ld.global.u32 	%r55, [%rd11];
	add.s32 	%r56, %r55, %r54;
	add.s64 	%rd12, %rd11, %rd6;
	ld.global.u32 	%r57, [%rd12];
	add.s32 	%r58, %r57, %r56;
	add.s64 	%rd13, %rd12, %rd6;
	ld.global.u32 	%r59, [%rd13];
	add.s32 	%r60, %r59, %r58;
	add.s64 	%rd14, %rd13, %rd6;
	ld.global.u32 	%r61, [%rd14];
	add.s32 	%r62, %r61, %r60;
	add.s64 	%rd15, %rd14, %rd6;
	ld.global.u32 	%r63, [%rd15];
	add.s32 	%r64, %r63, %r62;
	add.s64 	%rd16, %rd15, %rd6;
	ld.global.u32 	%r65, [%rd16];
	add.s32 	%r66, %r65, %r64;
	add.s64 	%rd17, %rd16, %rd6;
	ld.global.u32 	%r67, [%rd17];
	add.s32 	%r68, %r67, %r66;
	add.s64 	%rd18, %rd17, %rd6;
	ld.global.u32 	%r69, [%rd18];
	add.s32 	%r70, %r69, %r68;
	add.s64 	%rd19, %rd18, %rd6;
	ld.global.u32 	%r71, [%rd19];
	add.s32 	%r72, %r71, %r70;
	add.s64 	%rd20, %rd19, %rd6;
	ld.global.u32 	%r73, [%rd20];
	add.s32 	%r74, %r73, %r72;
	add.s64 	%rd21, %rd20, %rd6;
	ld.global.u32 	%r75, [%rd21];
	add.s32 	%r118, %r75, %r74;
	add.s32 	%r104, %r104, 16;
	add.s32 	%r103, %r103, %r5;
	setp.ne.s32 	%p4, %r104, 0;
	@%p4 bra 	$L__BB1_4;
$L__BB1_5:
	setp.eq.s32 	%p5, %r2, 0;
	@%p5 bra 	$L__BB1_14;
	and.b32  	%r15, %r37, 7;
	setp.lt.u32 	%p6, %r2, 8;
	@%p6 bra 	$L__BB1_8;
	mad.lo.s32 	%r77, %r110, %r36, %r1;
	mul.wide.s32 	%rd22, %r77, 4;
	add.s64 	%rd23, %rd1, %rd22;
	ld.global.u32 	%r78, [%rd23];
	add.s32 	%r79, %r78, %r118;
	mul.wide.s32 	%rd24, %r36, 4;
	add.s64 	%rd25, %rd23, %rd24;
	ld.global.u32 	%r80, [%rd25];
	add.s32 	%r81, %r80, %r79;
	add.s64 	%rd26, %rd25, %rd24;
	ld.global.u32 	%r82, [%rd26];
	add.s32 	%r83, %r82, %r81;
	add.s64 	%rd27, %rd26, %rd24;
	ld.global.u32 	%r84, [%rd27];
	add.s32 	%r85, %r84, %r83;
	add.s64 	%rd28, %rd27, %rd24;
	ld.global.u32 	%r86, [%rd28];
	add.s32 	%r87, %r86, %r85;
	add.s64 	%rd29, %rd28, %rd24;
	ld.global.u32 	%r88, [%rd29];
	add.s32 	%r89, %r88, %r87;
	add.s64 	%rd30, %rd29, %rd24;
	ld.global.u32 	%r90, [%rd30];
	add.s32 	%r91, %r90, %r89;
	add.s64 	%rd31, %rd30, %rd24;
	ld.global.u32 	%r92, [%rd31];
	add.s32 	%r118, %r92, %r91;
	add.s32 	%r110, %r110, 8;
$L__BB1_8:
	setp.eq.s32 	%p7, %r15, 0;
	@%p7 bra 	$L__BB1_14;
	and.b32  	%r21, %r37, 3;
	setp.lt.u32 	%p8, %r15, 4;
	@%p8 bra 	$L__BB1_11;
	mad.lo.s32 	%r94, %r110, %r36, %r1;
	mul.wide.s32 	%rd32, %r94, 4;
	add.s64 	%rd33, %rd1, %rd32;
	ld.global.u32 	%r95, [%rd33];
	add.s32 	%r96, %r95, %r118;
	mul.wide.s32 	%rd34, %r36, 4;
	add.s64 	%rd35, %rd33, %rd34;
	ld.global.u32 	%r97, [%rd35];
	add.s32 	%r98, %r97, %r96;
	add.s64 	%rd36, %rd35, %rd34;
	ld.global.u32 	%r99, [%rd36];
	add.s32 	%r100, %r99, %r98;
	add.s64 	%rd37, %rd36, %rd34;
	ld.global.u32 	%r101, [%rd37];
	add.s32 	%r118, %r101, %r100;
	add.s32 	%r110, %r110, 4;
$L__BB1_11:
	setp.eq.s32 	%p9, %r21, 0;
	@%p9 bra 	$L__BB1_14;
	mad.lo.s32 	%r116, %r110, %r36, %r1;
	neg.s32 	%r115, %r21;
$L__BB1_13:
	.pragma "nounroll";
	mul.wide.s32 	%rd38, %r116, 4;
	add.s64 	%rd39, %rd1, %rd38;
	ld.global.u32 	%r102, [%rd39];
	add.s32 	%r118, %r102, %r118;
	add.s32 	%r116, %r116, %r36;
	add.s32 	%r115, %r115, 1;
	setp.ne.s32 	%p10, %r115, 0;
	@%p10 bra 	$L__BB1_13;
$L__BB1_14:
	cvta.to.global.u64 	%rd40, %rd2;
	mul.wide.s32 	%rd41, %r1, 4;
	add.s64 	%rd42, %rd40, %rd41;
	st.global.u32 	[%rd42], %r118;
$L__BB1_15:
	ret;

}


// ===== COMPILED SASS (sm_100) =====

	.target	sm_100

	.elftype	@"ET_EXEC"


//--------------------- .note.nv.tkinfo           --------------------------
	.section	.note.nv.tkinfo,"",@"SHT_NOTE"
	.sectionflags	@"SHF_NOTE_NV_TKINFO"
	.tkinfo
        /*0018*/ 	.word	0x00000002
        /*0030*/ 	.string	""
        /*0030*/ 	.string	"ptxas"
        /*0030*/ 	.string	"Cuda compilation tools, release 13.0, V13.0.88"
        /*0030*/ 	.string	"Build cuda_13.0.r13.0/compiler.36424714_0"
        /*0030*/ 	.string	"-arch sm_100 -m 64 "



//--------------------- .note.nv.cuinfo           --------------------------
	.section	.note.nv.cuinfo,"",@"SHT_NOTE"
	.sectionflags	@"SHF_NOTE_NV_CUINFO"
        /*0018*/ 	.short	0x0002
        /*001a*/ 	.short	0x0064
        /*001c*/ 	.short	0x0082
	.zero		2


//--------------------- .nv.info                  --------------------------
	.section	.nv.info,"",@"SHT_CUDA_INFO"
	.align	4


	//----- nvinfo : EIATTR_REGCOUNT
	.align		4
        /*0000*/ 	.byte	0x04, 0x2f
        /*0002*/ 	.short	(.L_1 - .L_0)
	.align		4
.L_0:
        /*0004*/ 	.word	index@(_Z26histogram_optimized_kernelPKiPiii)
        /*0008*/ 	.word	0x00000015


	//----- nvinfo : EIATTR_FRAME_SIZE
	.align		4
.L_1:
        /*000c*/ 	.byte	0x04, 0x11
        /*000e*/ 	.short	(.L_3 - .L_2)
	.align		4
.L_2:
        /*0010*/ 	.word	index@(_Z26histogram_optimized_kernelPKiPiii)
        /*0014*/ 	.word	0x00000000


	//----- nvinfo : EIATTR_REGCOUNT
	.align		4
.L_3:
        /*0018*/ 	.byte	0x04, 0x2f
        /*001a*/ 	.short	(.L_5 - .L_4)
	.align		4
.L_4:
        /*001c*/ 	.word	index@(_Z23histogram_reduce_kernelPKiPiii)
        /*0020*/ 	.word	0x00000020


	//----- nvinfo : EIATTR_FRAME_SIZE
	.align		4
.L_5:
        /*0024*/ 	.byte	0x04, 0x11
        /*0026*/ 	.short	(.L_7 - .L_6)
	.align		4
.L_6:
        /*0028*/ 	.word	index@(_Z23histogram_reduce_kernelPKiPiii)
        /*002c*/ 	.word	0x00000000


	//----- nvinfo : EIATTR_MIN_STACK_SIZE
	.align		4
.L_7:
        /*0030*/ 	.byte	0x04, 0x12
        /*0032*/ 	.short	(.L_9 - .L_8)
	.align		4
.L_8:
        /*0034*/ 	.word	index@(_Z23histogram_reduce_kernelPKiPiii)
        /*0038*/ 	.word	0x00000000


	//----- nvinfo : EIATTR_MIN_STACK_SIZE
	.align		4
.L_9:
        /*003c*/ 	.byte	0x04, 0x12
        /*003e*/ 	.short	(.L_11 - .L_10)
	.align		4
.L_10:
        /*0040*/ 	.word	index@(_Z26histogram_optimized_kernelPKiPiii)
        /*0044*/ 	.word	0x00000000
.L_11:


//--------------------- .nv.compat                --------------------------
	.section	.nv.compat,"",@"SHT_CUDA_COMPAT_INFO"
	.align	4
        /*0000*/ 	.byte	0x02, 0x09, 0x00, 0x00, 0x02, 0x02, 0x01, 0x00, 0x02, 0x05, 0x05, 0x00, 0x03, 0x07, 0x01, 0x01
        /*0010*/ 	.byte	0x02, 0x03, 0x00, 0x00, 0x02, 0x06, 0x01, 0x00, 0x04, 0x0b, 0x08, 0x00, 0x09, 0x00, 0x00, 0x00
        /*0020*/ 	.byte	0x00, 0x00, 0x00, 0x00


//--------------------- .nv.info._Z23histogram_reduce_kernelPKiPiii --------------------------
	.section	.nv.info._Z23histogram_reduce_kernelPKiPiii,"",@"SHT_CUDA_INFO"
	.sectionflags	@""
	.align	4


	//----- nvinfo : EIATTR_CUDA_API_VERSION
	.align		4
        /*0000*/ 	.byte	0x04, 0x37
        /*0002*/ 	.short	(.L_13 - .L_12)
.L_12:
        /*0004*/ 	.word	0x00000082


	//----- nvinfo : EIATTR_KPARAM_INFO
	.align		4
.L_13:
        /*0008*/ 	.byte	0x04, 0x17
        /*000a*/ 	.short	(.L_15 - .L_14)
.L_14:
        /*000c*/ 	.word	0x00000000
        /*0010*/ 	.short	0x0003
        /*0012*/ 	.short	0x0014
        /*0014*/ 	.byte	0x00, 0xf0, 0x11, 0x00


	//----- nvinfo : EIATTR_KPARAM_INFO
	.align		4
.L_15:
        /*0018*/ 	.byte	0x04, 0x17
        /*001a*/ 	.short	(.L_17 - .L_16)
.L_16:
        /*001c*/ 	.word	0x00000000
        /*0020*/ 	.short	0x0002
        /*0022*/ 	.short	0x0010
        /*0024*/ 	.byte	0x00, 0xf0, 0x11, 0x00


	//----- nvinfo : EIATTR_KPARAM_INFO
	.align		4
.L_17:
        /*0028*/ 	.byte	0x04, 0x17
        /*002a*/ 	.short	(.L_19 - .L_18)
.L_18:
        /*002c*/ 	.word	0x00000000
        /*0030*/ 	.short	0x0001
        /*0032*/ 	.short	0x0008
        /*0034*/ 	.byte	0x00, 0xf5, 0x21, 0x00


	//----- nvinfo : EIATTR_KPARAM_INFO
	.align		4
.L_19:
        /*0038*/ 	.byte	0x04, 0x17
        /*003a*/ 	.short	(.L_21 - .L_20)
.L_20:
        /*003c*/ 	.word	0x00000000
        /*0040*/ 	.short	0x0000
        /*0042*/ 	.short	0x0000
        /*0044*/ 	.byte	0x00, 0xf5, 0x21, 0x00


	//----- nvinfo : EIATTR_SPARSE_MMA_MASK
	.align		4
.L_21:
        /*0048*/ 	.byte	0x03, 0x50
        /*004a*/ 	.short	0x0000


	//----- nvinfo : EIATTR_MAXREG_COUNT
	.align		4
        /*004c*/ 	.byte	0x03, 0x1b
        /*004e*/ 	.short	0x00ff


	//----- nvinfo : EIATTR_MERCURY_ISA_VERSION
	.align		4
        /*0050*/ 	.byte	0x03, 0x5f
        /*0052*/ 	.short	0x0101


	//----- nvinfo : EIATTR_VRC_CTA_INIT_COUNT
	.align		4
        /*0054*/ 	.byte	0x02, 0x4a
	.zero		1
	.zero		1


	//----- nvinfo : EIATTR_EXIT_INSTR_OFFSETS
	.align		4
        /*0058*/ 	.byte	0x04, 0x1c
        /*005a*/ 	.short	(.L_23 - .L_22)


	//   ....[0]....
.L_22:
        /*005c*/ 	.word	0x00000070


	//   ....[1]....
        /*0060*/ 	.word	0x00000800


	//----- nvinfo : EIATTR_CBANK_PARAM_SIZE
	.align		4
.L_23:
        /*0064*/ 	.byte	0x03, 0x19
        /*0066*/ 	.short	0x0018


	//----- nvinfo : EIATTR_PARAM_CBANK
	.align		4
        /*0068*/ 	.byte	0x04, 0x0a
        /*006a*/ 	.short	(.L_25 - .L_24)
	.align		4
.L_24:
        /*006c*/ 	.word	index@(.nv.constant0._Z23histogram_reduce_kernelPKiPiii)
        /*0070*/ 	.short	0x0380
        /*0072*/ 	.short	0x0018


	//----- nvinfo : EIATTR_SW_WAR
	.align		4
.L_25:
        /*0074*/ 	.byte	0x04, 0x36
        /*0076*/ 	.short	(.L_27 - .L_26)
.L_26:
        /*0078*/ 	.word	0x00000008
.L_27:


//--------------------- .nv.info._Z26histogram_optimized_kernelPKiPiii --------------------------
	.section	.nv.info._Z26histogram_optimized_kernelPKiPiii,"",@"SHT_CUDA_INFO"
	.sectionflags	@""
	.align	4


	//----- nvinfo : EIATTR_CUDA_API_VERSION
	.align		4
        /*0000*/ 	.byte	0x04, 0x37
        /*0002*/ 	.short	(.L_29 - .L_28)
.L_28:
        /*0004*/ 	.word	0x00000082


	//----- nvinfo : EIATTR_KPARAM_INFO
	.align		4
.L_29:
        /*0008*/ 	.byte	0x04, 0x17
        /*000a*/ 	.short	(.L_31 - .L_30)
.L_30:
        /*000c*/ 	.word	0x00000000
        /*0010*/ 	.short	0x0003
        /*0012*/ 	.short	0x0014
        /*0014*/ 	.byte	0x00, 0xf0, 0x11, 0x00


	//----- nvinfo : EIATTR_KPARAM_INFO
	.align		4
.L_31:
        /*0018*/ 	.byte	0x04, 0x17
        /*001a*/ 	.short	(.L_33 - .L_32)
.L_32:
        /*001c*/ 	.word	0x00000000
        /*0020*/ 	.short	0x0002
        /*0022*/ 	.short	0x0010
        /*0024*/ 	.byte	0x00, 0xf0, 0x11, 0x00


	//----- nvinfo : EIATTR_KPARAM_INFO
	.align		4
.L_33:
        /*0028*/ 	.byte	0x04, 0x17
        /*002a*/ 	.short	(.L_35 - .L_34)
.L_34:
        /*002c*/ 	.word	0x00000000
        /*0030*/ 	.short	0x0001
        /*0032*/ 	.short	0x0008
        /*0034*/ 	.byte	0x00, 0xf5, 0x21, 0x00


	//----- nvinfo : EIATTR_KPARAM_INFO
	.align		4
.L_35:
        /*0038*/ 	.byte	0x04, 0x17
        /*003a*/ 	.short	(.L_37 - .L_36)
.L_36:
        /*003c*/ 	.word	0x00000000
        /*0040*/ 	.short	0x0000
        /*0042*/ 	.short	0x0000
        /*0044*/ 	.byte	0x00, 0xf5, 0x21, 0x00


	//----- nvinfo : EIATTR_SPARSE_MMA_MASK
	.align		4
.L_37:
        /*0048*/ 	.byte	0x03, 0x50
        /*004a*/ 	.short	0x0000


	//----- nvinfo : EIATTR_MAXREG_COUNT
	.align		4
        /*004c*/ 	.byte	0x03, 0x1b
        /*004e*/ 	.short	0x00ff


	//----- nvinfo : EIATTR_NUM_BARRIERS
	.align		4
        /*0050*/ 	.byte	0x02, 0x4c
        /*0052*/ 	.byte	0x01
	.zero		1


	//----- nvinfo : EIATTR_MERCURY_ISA_VERSION
	.align		4
        /*0054*/ 	.byte	0x03, 0x5f
        /*0056*/ 	.short	0x0101


	//----- nvinfo : EIATTR_VRC_CTA_INIT_COUNT
	.align		4
        /*0058*/ 	.byte	0x02, 0x4a
	.zero		1
	.zero		1


	//----- nvinfo : EIATTR_EXIT_INSTR_OFFSETS
	.align		4
        /*005c*/ 	.byte	0x04, 0x1c
        /*005e*/ 	.short	(.L_39 - .L_38)


	//   ....[0]....
.L_38:
        /*0060*/ 	.word	0x00000cc0


	//   ....[1]....
        /*0064*/ 	.word	0x00001300


	//----- nvinfo : EIATTR_CRS_STACK_SIZE
	.align		4
.L_39:
        /*0068*/ 	.byte	0x04, 0x1e
        /*006a*/ 	.short	(.L_41 - .L_40)
.L_40:
        /*006c*/ 	.word	0x00000000


	//----- nvinfo : EIATTR_CBANK_PARAM_SIZE
	.align		4
.L_41:
        /*0070*/ 	.byte	0x03, 0x19
        /*0072*/ 	.short	0x0018


	//----- nvinfo : EIATTR_PARAM_CBANK
	.align		4
        /*0074*/ 	.byte	0x04, 0x0a
        /*0076*/ 	.short	(.L_43 - .L_42)
	.align		4
.L_42:
        /*0078*/ 	.word	index@(.nv.constant0._Z26histogram_optimized_kernelPKiPiii)
        /*007c*/ 	.short	0x0380
        /*007e*/ 	.short	0x0018


	//----- nvinfo : EIATTR_SW_WAR
	.align		4
.L_43:
        /*0080*/ 	.byte	0x04, 0x36
        /*0082*/ 	.short	(.L_45 - .L_44)
.L_44:
        /*0084*/ 	.word	0x00000008
.L_45:


//--------------------- .nv.callgraph             --------------------------
	.section	.nv.callgraph,"",@"SHT_CUDA_CALLGRAPH"
	.align	4
	.sectionentsize	8
	.align		4
        /*0000*/ 	.word	0x00000000
	.align		4
        /*0004*/ 	.word	0xffffffff
	.align		4
        /*0008*/ 	.word	0x00000000
	.align		4
        /*000c*/ 	.word	0xfffffffe
	.align		4
        /*0010*/ 	.word	0x00000000
	.align		4
        /*0014*/ 	.word	0xfffffffd
	.align		4
        /*0018*/ 	.word	0x00000000
	.align		4
        /*001c*/ 	.word	0xfffffffc


//--------------------- .text._Z23histogram_reduce_kernelPKiPiii --------------------------
	.section	.text._Z23histogram_reduce_kernelPKiPiii,"ax",@progbits
	.align	128
        .global         _Z23histogram_reduce_kernelPKiPiii
        .type           _Z23histogram_reduce_kernelPKiPiii,@function
        .size           _Z23histogram_reduce_kernelPKiPiii,(.L_x_31 - _Z23histogram_reduce_kernelPKiPiii)
        .other          _Z23histogram_reduce_kernelPKiPiii,@"STO_CUDA_ENTRY STV_DEFAULT"
_Z23histogram_reduce_kernelPKiPiii:
.text._Z23histogram_reduce_kernelPKiPiii:
[----:B------:R-:W-:Y:S01]  /*0000*/  LDC R1, c[0x0][0x37c] ;  /* 0x0000df00ff017b82 */ /* 0x000fe20000000800 */
[----:B------:R-:W0:Y:S07]  /*0010*/  S2R R3, SR_TID.X ;  /* 0x0000000000037919 */ /* 0x000e2e0000002100 */
[----:B------:R-:W0:Y:S08]  /*0020*/  S2UR UR4, SR_CTAID.X ;  /* 0x00000000000479c3 */ /* 0x000e300000002500 */
[----:B------:R-:W0:Y:S08]  /*0030*/  LDC R0, c[0x0][0x360] ;  /* 0x0000d800ff007b82 */ /* 0x000e300000000800 */
[----:B------:R-:W1:Y:S01]  /*0040*/  LDC R25, c[0x0][0x390] ;  /* 0x0000e400ff197b82 */ /* 0x000e620000000800 */
[----:B0-----:R-:W-:-:S05]  /*0050*/  IMAD R0, R0, UR4, R3 ;  /* 0x0000000400007c24 */ /* 0x001fca000f8e0203 */
[----:B-1----:R-:W-:-:S13]  /*0060*/  ISETP.GE.AND P0, PT, R0, R25, PT ;  /* 0x000000190000720c */ /* 0x002fda0003f06270 */
[----:B------:R-:W-:Y:S05]  /*0070*/  @P0 EXIT ;  /* 0x000000000000094d */ /* 0x000fea0003800000 */
[----:B------:R-:W0:Y:S01]  /*0080*/  LDCU UR5, c[0x0][0x394] ;  /* 0x00007280ff0577ac */ /* 0x000e220008000800 */
[----:B------:R-:W-:Y:S01]  /*0090*/  HFMA2 R26, -RZ, RZ, 0, 0 ;  /* 0x00000000ff1a7431 */ /* 0x000fe200000001ff */
[----:B------:R-:W1:Y:S01]  /*00a0*/  LDCU.64 UR8, c[0x0][0x358] ;  /* 0x00006b00ff0877ac */ /* 0x000e620008000a00 */
[----:B0-----:R-:W-:-:S09]  /*00b0*/  UISETP.GE.AND UP0, UPT, UR5, 0x1, UPT ;  /* 0x000000010500788c */ /* 0x001fd2000bf06270 */
[----:B-1----:R-:W-:Y:S05]  /*00c0*/  BRA.U !UP0, `(.L_x_0) ;  /* 0x0000000508c07547 */ /* 0x002fea000b800000 */
[----:B------:R-:W-:Y:S01]  /*00d0*/  UISETP.GE.U32.AND UP1, UPT, UR5, 0x10, UPT ;  /* 0x000000100500788c */ /* 0x000fe2000bf26070 */
[----:B------:R-:W-:Y:S01]  /*00e0*/  MOV R26, RZ ;  /* 0x000000ff001a7202 */ /* 0x000fe20000000f00 */
[----:B------:R-:W-:Y:S01]  /*00f0*/  ULOP3.LUT UR6, UR5, 0xf, URZ, 0xc0, !UPT ;  /* 0x0000000f05067892 */ /* 0x000fe2000f8ec0ff */
[----:B------:R-:W-:-:S03]  /*0100*/  UMOV UR4, URZ ;  /* 0x000000ff00047c82 */ /* 0x000fc60008000000 */
[----:B------:R-:W-:-:S03]  /*0110*/  UISETP.NE.AND UP0, UPT, UR6, URZ, UPT ;  /* 0x000000ff0600728c */ /* 0x000fc6000bf05270 */
[----:B------:R-:W-:Y:S08]  /*0120*/  BRA.U !UP1, `(.L_x_1) ;  /* 0x0000000109c47547 */ /* 0x000ff0000b800000 */
[----:B------:R-:W-:Y:S01]  /*0130*/  ULOP3.LUT UR4, UR5, 0x7ffffff0, URZ, 0xc0, !UPT ;  /* 0x7ffffff005047892 */ /* 0x000fe2000f8ec0ff */
[----:B------:R-:W-:Y:S02]  /*0140*/  MOV R26, RZ ;  /* 0x000000ff001a7202 */ /* 0x000fe40000000f00 */
[----:B------:R-:W-:Y:S01]  /*0150*/  MOV R24, R0 ;  /* 0x0000000000187202 */ /* 0x000fe20000000f00 */
[----:B------:R-:W-:-:S12]  /*0160*/  UIADD3 UR7, UPT, UPT, -UR4, URZ, URZ ;  /* 0x000000ff04077290 */ /* 0x000fd8000fffe1ff */
.L_x_2:
[----:B------:R-:W0:Y:S02]  /*0170*/  LDC.64 R16, c[0x0][0x380] ;  /* 0x0000e000ff107b82 */ /* 0x000e240000000a00 */
[----:B0-----:R-:W-:-:S05]  /*0180*/  IMAD.WIDE R16, R24, 0x4, R16 ;  /* 0x0000000418107825 */ /* 0x001fca00078e0210 */
[----:B------:R0:W2:Y:S01]  /*0190*/  LDG.E R27, desc[UR8][R16.64] ;  /* 0x00000008101b7981 */ /* 0x0000a2000c1e1900 */
[----:B------:R-:W-:-:S04]  /*01a0*/  IMAD.WIDE R18, R25, 0x4, R16 ;  /* 0x0000000419127825 */ /* 0x000fc800078e0210 */
[C---:B------:R-:W-:Y:S02]  /*01b0*/  IMAD.WIDE R20, R25.reuse, 0x4, R18 ;  /* 0x0000000419147825 */ /* 0x040fe400078e0212 */
[----:B------:R-:W2:Y:S02]  /*01c0*/  LDG.E R18, desc[UR8][R18.64] ;  /* 0x0000000812127981 */ /* 0x000ea4000c1e1900 */
[C---:B------:R-:W-:Y:S02]  /*01d0*/  IMAD.WIDE R2, R25.reuse, 0x4, R20 ;  /* 0x0000000419027825 */ /* 0x040fe400078e0214 */
[----:B------:R-:W3:Y:S02]  /*01e0*/  LDG.E R20, desc[UR8][R20.64] ;  /* 0x0000000814147981 */ /* 0x000ee4000c1e1900 */
[C---:B------:R-:W-:Y:S02]  /*01f0*/  IMAD.WIDE R4, R25.reuse, 0x4, R2 ;  /* 0x0000000419047825 */ /* 0x040fe400078e0202 */
[----:B------:R1:W3:Y:S02]  /*0200*/  LDG.E R19, desc[UR8][R2.64] ;  /* 0x0000000802137981 */ /* 0x0002e4000c1e1900 */
[----:B------:R-:W-:-:S02]  /*0210*/  IMAD.WIDE R6, R25, 0x4, R4 ;  /* 0x0000000419067825 */ /* 0x000fc400078e0204 */
[----:B------:R-:W4:Y:S02]  /*0220*/  LDG.E R4, desc[UR8][R4.64] ;  /* 0x0000000804047981 */ /* 0x000f24000c1e1900 */
[----:B------:R-:W-:-:S04]  /*0230*/  IMAD.WIDE R8, R25, 0x4, R6 ;  /* 0x0000000419087825 */ /* 0x000fc800078e0206 */
[C---:B------:R-:W-:Y:S01]  /*0240*/  IMAD.WIDE R10, R25.reuse, 0x4, R8 ;  /* 0x00000004190a7825 */ /* 0x040fe200078e0208 */
[----:B------:R5:W4:Y:S04]  /*0250*/  LDG.E R5, desc[UR8][R6.64] ;  /* 0x0000000806057981 */ /* 0x000b28000c1e1900 */
[----:B------:R-:W4:Y:S01]  /*0260*/  LDG.E R8, desc[UR8][R8.64] ;  /* 0x0000000808087981 */ /* 0x000f22000c1e1900 */
[----:B------:R-:W-:-:S03]  /*0270*/  IMAD.WIDE R12, R25, 0x4, R10 ;  /* 0x00000004190c7825 */ /* 0x000fc600078e020a */
[----:B------:R-:W4:Y:S01]  /*0280*/  LDG.E R11, desc[UR8][R10.64] ;  /* 0x000000080a0b7981 */ /* 0x000f22000c1e1900 */
[----:B------:R-:W-:-:S03]  /*0290*/  IMAD.WIDE R14, R25, 0x4, R12 ;  /* 0x00000004190e7825 */ /* 0x000fc600078e020c */
[----:B------:R-:W4:Y:S01]  /*02a0*/  LDG.E R12, desc[UR8][R12.64] ;  /* 0x000000080c0c7981 */ /* 0x000f22000c1e1900 */
[----:B0-----:R-:W-:-:S03]  /*02b0*/  IMAD.WIDE R16, R25, 0x4, R14 ;  /* 0x0000000419107825 */ /* 0x001fc600078e020e */
[----:B------:R-:W4:Y:S01]  /*02c0*/  LDG.E R15, desc[UR8][R14.64] ;  /* 0x000000080e0f7981 */ /* 0x000f22000c1e1900 */
[----:B------:R-:W-:-:S03]  /*02d0*/  IMAD.WIDE R22, R25, 0x4, R16 ;  /* 0x0000000419167825 */ /* 0x000fc600078e0210 */
[----:B------:R-:W4:Y:S01]  /*02e0*/  LDG.E R16, desc[UR8][R16.64] ;  /* 0x0000000810107981 */ /* 0x000f22000c1e1900 */
[----:B------:R-:W-:-:S03]  /*02f0*/  IMAD.WIDE R28, R25, 0x4, R22 ;  /* 0x00000004191c7825 */ /* 0x000fc600078e0216 */
[----:B------:R-:W4:Y:S01]  /*0300*/  LDG.E R23, desc[UR8][R22.64] ;  /* 0x0000000816177981 */ /* 0x000f22000c1e1900 */
[----:B-1----:R-:W-:-:S03]  /*0310*/  IMAD.WIDE R2, R25, 0x4, R28 ;  /* 0x0000000419027825 */ /* 0x002fc600078e021c */
[----:B------:R-:W4:Y:S01]  /*0320*/  LDG.E R28, desc[UR8][R28.64] ;  /* 0x000000081c1c7981 */ /* 0x000f22000c1e1900 */
[----:B-----5:R-:W-:-:S03]  /*0330*/  IMAD.WIDE R6, R25, 0x4, R2 ;  /* 0x0000000419067825 */ /* 0x020fc600078e0202 */
[----:B------:R0:W5:Y:S02]  /*0340*/  LDG.E R21, desc[UR8][R2.64] ;  /* 0x0000000802157981 */ /* 0x000164000c1e1900 */
[----:B0-----:R-:W-:Y:S02]  /*0350*/  IMAD.WIDE R2, R25, 0x4, R6 ;  /* 0x0000000419027825 */ /* 0x001fe400078e0206 */
[----:B------:R-:W5:Y:S04]  /*0360*/  LDG.E R7, desc[UR8][R6.64] ;  /* 0x0000000806077981 */ /* 0x000f68000c1e1900 */
[----:B------:R-:W5:Y:S01]  /*0370*/  LDG.E R9, desc[UR8][R2.64] ;  /* 0x0000000802097981 */ /* 0x000f62000c1e1900 */
[----:B------:R-:W-:-:S04]  /*0380*/  UIADD3 UR7, UPT, UPT, UR7, 0x10, URZ ;  /* 0x0000001007077890 */ /* 0x000fc8000fffe0ff */
[----:B------:R-:W-:Y:S01]  /*0390*/  UISETP.NE.AND UP1, UPT, UR7, URZ, UPT ;  /* 0x000000ff0700728c */ /* 0x000fe2000bf25270 */
[----:B------:R-:W-:Y:S02]  /*03a0*/  LEA R24, R25, R24, 0x4 ;  /* 0x0000001819187211 */ /* 0x000fe400078e20ff */
[----:B--2---:R-:W-:-:S04]  /*03b0*/  IADD3 R18, PT, PT, R18, R27, R26 ;  /* 0x0000001b12127210 */ /* 0x004fc80007ffe01a */
[----:B---3--:R-:W-:-:S04]  /*03c0*/  IADD3 R18, PT, PT, R19, R20, R18 ;  /* 0x0000001413127210 */ /* 0x008fc80007ffe012 */
[----:B----4-:R-:W-:-:S04]  /*03d0*/  IADD3 R4, PT, PT, R5, R4, R18 ;  /* 0x0000000405047210 */ /* 0x010fc80007ffe012 */
[----:B------:R-:W-:-:S04]  /*03e0*/  IADD3 R4, PT, PT, R11, R8, R4 ;  /* 0x000000080b047210 */ /* 0x000fc80007ffe004 */
[----:B------:R-:W-:-:S04]  /*03f0*/  IADD3 R4, PT, PT, R15, R12, R4 ;  /* 0x0000000c0f047210 */ /* 0x000fc80007ffe004 */
[----:B------:R-:W-:-:S04]  /*0400*/  IADD3 R4, PT, PT, R23, R16, R4 ;  /* 0x0000001017047210 */ /* 0x000fc80007ffe004 */
[----:B-----5:R-:W-:-:S04]  /*0410*/  IADD3 R4, PT, PT, R21, R28, R4 ;  /* 0x0000001c15047210 */ /* 0x020fc80007ffe004 */
[----:B------:R-:W-:Y:S01]  /*0420*/  IADD3 R26, PT, PT, R9, R7, R4 ;  /* 0x00000007091a7210 */ /* 0x000fe20007ffe004 */
[----:B------:R-:W-:Y:S06]  /*0430*/  BRA.U UP1, `(.L_x_2) ;  /* 0xfffffffd014c7547 */ /* 0x000fec000b83ffff */
.L_x_1:
[----:B------:R-:W-:Y:S05]  /*0440*/  BRA.U !UP0, `(.L_x_0) ;  /* 0x0000000108e07547 */ /* 0x000fea000b800000 */
[----:B------:R-:W-:Y:S02]  /*0450*/  UISETP.GE.U32.AND UP0, UPT, UR6, 0x8, UPT ;  /* 0x000000080600788c */ /* 0x000fe4000bf06070 */
[----:B------:R-:W-:-:S04]  /*0460*/  ULOP3.LUT UR7, UR5, 0x7, URZ, 0xc0, !UPT ;  /* 0x0000000705077892 */ /* 0x000fc8000f8ec0ff */
[----:B------:R-:W-:-:S03]  /*0470*/  UISETP.NE.AND UP1, UPT, UR7, URZ, UPT ;  /* 0x000000ff0700728c */ /* 0x000fc6000bf25270 */
[----:B------:R-:W-:Y:S08]  /*0480*/  BRA.U !UP0, `(.L_x_3) ;  /* 0x00000001085c7547 */ /* 0x000ff0000b800000 */
[----:B------:R-:W0:Y:S01]  /*0490*/  LDC.64 R6, c[0x0][0x380] ;  /* 0x0000e000ff067b82 */ /* 0x000e220000000a00 */
[----:B------:R-:W-:-:S04]  /*04a0*/  IMAD R3, R25, UR4, R0 ;  /* 0x0000000419037c24 */ /* 0x000fc8000f8e0200 */
[----:B0-----:R-:W-:-:S04]  /*04b0*/  IMAD.WIDE R6, R3, 0x4, R6 ;  /* 0x0000000403067825 */ /* 0x001fc800078e0206 */
[C---:B------:R-:W-:Y:S02]  /*04c0*/  IMAD.WIDE R8, R25.reuse, 0x4, R6 ;  /* 0x0000000419087825 */ /* 0x040fe400078e0206 */
[----:B------:R-:W2:Y:S02]  /*04d0*/  LDG.E R7, desc[UR8][R6.64] ;  /* 0x0000000806077981 */ /* 0x000ea4000c1e1900 */
[C---:B------:R-:W-:Y:S02]  /*04e0*/  IMAD.WIDE R10, R25.reuse, 0x4, R8 ;  /* 0x00000004190a7825 */ /* 0x040fe400078e0208 */
[----:B------:R-:W2:Y:S02]  /*04f0*/  LDG.E R8, desc[UR8][R8.64] ;  /* 0x0000000808087981 */ /* 0x000ea4000c1e1900 */
[C---:B------:R-:W-:Y:S02]  /*0500*/  IMAD.WIDE R12, R25.reuse, 0x4, R10 ;  /* 0x00000004190c7825 */ /* 0x040fe400078e020a */
[----:B------:R-:W3:Y:S02]  /*0510*/  LDG.E R11, desc[UR8][R10.64] ;  /* 0x000000080a0b7981 */ /* 0x000ee4000c1e1900 */
[----:B------:R-:W-:-:S02]  /*0520*/  IMAD.WIDE R14, R25, 0x4, R12 ;  /* 0x00000004190e7825 */ /* 0x000fc400078e020c */
[----:B------:R-:W3:Y:S02]  /*0530*/  LDG.E R12, desc[UR8][R12.64] ;  /* 0x000000080c0c7981 */ /* 0x000ee4000c1e1900 */
[C---:B------:R-:W-:Y:S02]  /*0540*/  IMAD.WIDE R2, R25.reuse, 0x4, R14 ;  /* 0x0000000419027825 */ /* 0x040fe400078e020e */
[----:B------:R-:W4:Y:S02]  /*0550*/  LDG.E R15, desc[UR8][R14.64] ;  /* 0x000000080e0f7981 */ /* 0x000f24000c1e1900 */
[C---:B------:R-:W-:Y:S02]  /*0560*/  IMAD.WIDE R4, R25.reuse, 0x4, R2 ;  /* 0x0000000419047825 */ /* 0x040fe400078e0202 */
[----:B------:R-:W4:Y:S02]  /*0570*/  LDG.E R2, desc[UR8][R2.64] ;  /* 0x0000000802027981 */ /* 0x000f24000c1e1900 */
[----:B------:R-:W-:-:S02]  /*0580*/  IMAD.WIDE R16, R25, 0x4, R4 ;  /* 0x0000000419107825 */ /* 0x000fc400078e0204 */
[----:B------:R-:W5:Y:S04]  /*0590*/  LDG.E R5, desc[UR8][R4.64] ;  /* 0x0000000804057981 */ /* 0x000f68000c1e1900 */
[----:B------:R-:W5:Y:S01]  /*05a0*/  LDG.E R16, desc[UR8][R16.64] ;  /* 0x0000000810107981 */ /* 0x000f62000c1e1900 */
[----:B------:R-:W-:Y:S01]  /*05b0*/  UIADD3 UR4, UPT, UPT, UR4, 0x8, URZ ;  /* 0x0000000804047890 */ /* 0x000fe2000fffe0ff */
[----:B--2---:R-:W-:-:S04]  /*05c0*/  IADD3 R26, PT, PT, R8, R7, R26 ;  /* 0x00000007081a7210 */ /* 0x004fc80007ffe01a */
[----:B---3--:R-:W-:-:S04]  /*05d0*/  IADD3 R26, PT, PT, R12, R11, R26 ;  /* 0x0000000b0c1a7210 */ /* 0x008fc80007ffe01a */
[----:B----4-:R-:W-:-:S04]  /*05e0*/  IADD3 R26, PT, PT, R2, R15, R26 ;  /* 0x0000000f021a7210 */ /* 0x010fc80007ffe01a */
[----:B-----5:R-:W-:-:S07]  /*05f0*/  IADD3 R26, PT, PT, R16, R5, R26 ;  /* 0x00000005101a7210 */ /* 0x020fce0007ffe01a */
.L_x_3:
        /* <DEDUP_REMOVED lines=12> */
[----:B------:R-:W-:Y:S02]  /*06c0*/  IMAD.WIDE R8, R25, 0x4, R6 ;  /* 0x0000000419087825 */ /* 0x000fe400078e0206 */
[----:B------:R-:W3:Y:S04]  /*06d0*/  LDG.E R7, desc[UR8][R6.64] ;  /* 0x0000000806077981 */ /* 0x000ee8000c1e1900 */
[----:B------:R-:W3:Y:S01]  /*06e0*/  LDG.E R8, desc[UR8][R8.64] ;  /* 0x0000000808087981 */ /* 0x000ee2000c1e1900 */
[----:B------:R-:W-:Y:S01]  /*06f0*/  UIADD3 UR4, UPT, UPT, UR4, 0x4, URZ ;  /* 0x0000000404047890 */ /* 0x000fe2000fffe0ff */
[----:B--2---:R-:W-:-:S04]  /*0700*/  IADD3 R26, PT, PT, R4, R3, R26 ;  /* 0x00000003041a7210 */ /* 0x004fc80007ffe01a */
[----:B---3--:R-:W-:-:S07]  /*0710*/  IADD3 R26, PT, PT, R8, R7, R26 ;  /* 0x00000007081a7210 */ /* 0x008fce0007ffe01a */
.L_x_4:
[----:B------:R-:W-:Y:S05]  /*0720*/  BRA.U !UP1, `(.L_x_0) ;  /* 0x0000000109287547 */ /* 0x000fea000b800000 */
[----:B------:R-:W0:Y:S01]  /*0730*/  LDC.64 R4, c[0x0][0x380] ;  /* 0x0000e000ff047b82 */ /* 0x000e220000000a00 */
[----:B------:R-:W-:Y:S01]  /*0740*/  IMAD R6, R25, UR4, R0 ;  /* 0x0000000419067c24 */ /* 0x000fe2000f8e0200 */
[----:B------:R-:W-:-:S12]  /*0750*/  UIADD3 UR5, UPT, UPT, -UR5, URZ, URZ ;  /* 0x000000ff05057290 */ /* 0x000fd8000fffe1ff */
.L_x_5:
[----:B0-----:R-:W-:-:S06]  /*0760*/  IMAD.WIDE R2, R6, 0x4, R4 ;  /* 0x0000000406027825 */ /* 0x001fcc00078e0204 */
[----:B------:R-:W2:Y:S01]  /*0770*/  LDG.E R3, desc[UR8][R2.64] ;  /* 0x0000000802037981 */ /* 0x000ea2000c1e1900 */
[----:B------:R-:W-:Y:S01]  /*0780*/  UIADD3 UR5, UPT, UPT, UR5, 0x1, URZ ;  /* 0x0000000105057890 */ /* 0x000fe2000fffe0ff */
[----:B------:R-:W-:-:S03]  /*0790*/  IADD3 R6, PT, PT, R6, R25, RZ ;  /* 0x0000001906067210 */ /* 0x000fc60007ffe0ff */
[----:B------:R-:W-:Y:S01]  /*07a0*/  UISETP.NE.AND UP0, UPT, UR5, URZ, UPT ;  /* 0x000000ff0500728c */ /* 0x000fe2000bf05270 */
[----:B--2---:R-:W-:-:S08]  /*07b0*/  IADD3 R26, PT, PT, R3, R26, RZ ;  /* 0x0000001a031a7210 */ /* 0x004fd00007ffe0ff */
[----:B------:R-:W-:Y:S05]  /*07c0*/  BRA.U UP0, `(.L_x_5) ;  /* 0xfffffffd00e47547 */ /* 0x000fea000b83ffff */
.L_x_0:
[----:B------:R-:W0:Y:S02]  /*07d0*/  LDC.64 R2, c[0x0][0x388] ;  /* 0x0000e200ff027b82 */ /* 0x000e240000000a00 */
[----:B0-----:R-:W-:-:S05]  /*07e0*/  IMAD.WIDE R2, R0, 0x4, R2 ;  /* 0x0000000400027825 */ /* 0x001fca00078e0202 */
[----:B------:R-:W-:Y:S01]  /*07f0*/  STG.E desc[UR8][R2.64], R26 ;  /* 0x0000001a02007986 */ /* 0x000fe2000c101908 */
[----:B------:R-:W-:Y:S05]  /*0800*/  EXIT ;  /* 0x000000000000794d */ /* 0x000fea0003800000 */
.L_x_6:
[----:B------:R-:W-:-:S00]  /*0810*/  BRA `(.L_x_6) ;  /* 0xfffffffc00fc7947 */ /* 0x000fc0000383ffff */
[----:B------:R-:W-:-:S00]  /*0820*/  NOP ;  /* 0x0000000000007918 */ /* 0x000fc00000000000 */
        /* <DEDUP_REMOVED lines=13> */
.L_x_31:


//--------------------- .text._Z26histogram_optimized_kernelPKiPiii --------------------------
	.section	.text._Z26histogram_optimized_kernelPKiPiii,"ax",@progbits
	.align	128
        .global         _Z26histogram_optimized_kernelPKiPiii
        .type           _Z26histogram_optimized_kernelPKiPiii,@function
        .size           _Z26histogram_optimized_kernelPKiPiii,(.L_x_32 - _Z26histogram_optimized_kernelPKiPiii)
        .other          _Z26histogram_optimized_kernelPKiPiii,@"STO_CUDA_ENTRY STV_DEFAULT"
_Z26histogram_optimized_kernelPKiPiii:
.text._Z26histogram_optimized_kernelPKiPiii:
[----:B------:R-:W-:Y:S01]  /*0000*/  LDC R1, c[0x0][0x37c] ;  /* 0x0000df00ff017b82 */ /* 0x000fe20000000800 */
[----:B------:R-:W0:Y:S01]  /*0010*/  S2R R4, SR_TID.X ;  /* 0x0000000000047919 */ /* 0x000e220000002100 */
[----:B------:R-:W0:Y:S06]  /*0020*/  LDCU UR4, c[0x0][0x360] ;  /* 0x00006c00ff0477ac */ /* 0x000e2c0008000800 */
[----:B------:R-:W1:Y:S01]  /*0030*/  LDC R2, c[0x0][0x394] ;  /* 0x0000e500ff027b82 */ /* 0x000e620000000800 */
[----:B------:R-:W-:Y:S01]  /*0040*/  BSSY.RECONVERGENT B0, `(.L_x_7) ;  /* 0x0000061000007945 */ /* 0x000fe20003800200 */
[----:B------:R-:W0:Y:S01]  /*0050*/  S2R R3, SR_TID.Y ;  /* 0x0000000000037919 */ /* 0x000e220000002200 */
[----:B------:R-:W2:Y:S01]  /*0060*/  LDCU UR5, c[0x0][0x364] ;  /* 0x00006c80ff0577ac */ /* 0x000ea20008000800 */
[----:B0-----:R-:W-:Y:S01]  /*0070*/  IMAD R4, R3, UR4, R4 ;  /* 0x0000000403047c24 */ /* 0x001fe2000f8e0204 */
[----:B--2---:R-:W-:-:S04]  /*0080*/  UIMAD UR4, UR4, UR5, URZ ;  /* 0x00000005040472a4 */ /* 0x004fc8000f8e02ff */
[----:B------:R-:W-:Y:S02]  /*0090*/  LOP3.LUT R0, R4, 0x1f, RZ, 0xc0, !PT ;  /* 0x0000001f04007812 */ /* 0x000fe400078ec0ff */
[----:B------:R-:W-:Y:S02]  /*00a0*/  SHF.R.U32.HI R5, RZ, 0x5, R4 ;  /* 0x00000005ff057819 */ /* 0x000fe40000011604 */
[----:B-1----:R-:W-:-:S13]  /*00b0*/  ISETP.GE.AND P0, PT, R0, R2, PT ;  /* 0x000000020000720c */ /* 0x002fda0003f06270 */
[----:B------:R-:W-:Y:S05]  /*00c0*/  @P0 BRA `(.L_x_8) ;  /* 0x0000000400600947 */ /* 0x000fea0003800000 */
[----:B------:R-:W-:Y:S01]  /*00d0*/  LOP3.LUT R3, RZ, R0, RZ, 0x33, !PT ;  /* 0x00000000ff037212 */ /* 0x000fe200078e33ff */
[----:B------:R-:W-:Y:S04]  /*00e0*/  BSSY.RECONVERGENT B1, `(.L_x_9) ;  /* 0x0000024000017945 */ /* 0x000fe80003800200 */
[----:B------:R-:W-:-:S05]  /*00f0*/  IMAD.IADD R3, R3, 0x1, R2 ;  /* 0x0000000103037824 */ /* 0x000fca00078e0202 */
[C---:B------:R-:W-:Y:S02]  /*0100*/  ISETP.GE.U32.AND P0, PT, R3.reuse, 0x1e0, PT ;  /* 0x000001e00300780c */ /* 0x040fe40003f06070 */
[----:B------:R-:W-:Y:S01]  /*0110*/  LEA.HI R9, R3, 0x1, RZ, 0x1b ;  /* 0x0000000103097811 */ /* 0x000fe200078fd8ff */
[----:B------:R-:W-:-:S03]  /*0120*/  IMAD.MOV.U32 R3, RZ, RZ, R0 ;  /* 0x000000ffff037224 */ /* 0x000fc600078e0000 */
[----:B------:R-:W-:-:S04]  /*0130*/  LOP3.LUT R10, R9, 0xf, RZ, 0xc0, !PT ;  /* 0x0000000f090a7812 */ /* 0x000fc800078ec0ff */
[----:B------:R-:W-:-:S03]  /*0140*/  ISETP.NE.AND P1, PT, R10, RZ, PT ;  /* 0x000000ff0a00720c */ /* 0x000fc60003f25270 */
[----:B------:R-:W-:Y:S10]  /*0150*/  @!P0 BRA `(.L_x_10) ;  /* 0x0000000000708947 */ /* 0x000ff40003800000 */
[----:B------:R-:W0:Y:S01]  /*0160*/  S2R R8, SR_CgaCtaId ;  /* 0x0000000000087919 */ /* 0x000e220000008800 */
[----:B------:R-:W-:Y:S01]  /*0170*/  MOV R3, 0x400 ;  /* 0x0000040000037802 */ /* 0x000fe20000000f00 */
[----:B------:R-:W-:Y:S01]  /*0180*/  IMAD.MOV.U32 R6, RZ, RZ, RZ ;  /* 0x000000ffff067224 */ /* 0x000fe200078e00ff */
[----:B------:R-:W-:Y:S02]  /*0190*/  LOP3.LUT R11, R9, 0xffffff0, RZ, 0xc0, !PT ;  /* 0x0ffffff0090b7812 */ /* 0x000fe400078ec0ff */
[----:B0-----:R-:W-:Y:S01]  /*01a0*/  LEA R8, R8, R3, 0x18 ;  /* 0x0000000308087211 */ /* 0x001fe200078ec0ff */
[----:B------:R-:W-:-:S07]  /*01b0*/  IMAD.MOV.U32 R3, RZ, RZ, R0 ;  /* 0x000000ffff037224 */ /* 0x000fce00078e0000 */
.L_x_11:
[----:B0-----:R-:W-:Y:S01]  /*01c0*/  IMAD R7, R5, R2, R3 ;  /* 0x0000000205077224 */ /* 0x001fe200078e0203 */
[----:B------:R-:W-:Y:S01]  /*01d0*/  IADD3 R6, PT, PT, R6, 0x10, RZ ;  /* 0x0000001006067810 */ /* 0x000fe20007ffe0ff */
[----:B------:R-:W-:Y:S02]  /*01e0*/  VIADD R3, R3, 0x200 ;  /* 0x0000020003037836 */ /* 0x000fe40000000000 */
[----:B------:R-:W-:Y:S01]  /*01f0*/  IMAD R7, R7, 0x4, R8 ;  /* 0x0000000407077824 */ /* 0x000fe200078e0208 */
[----:B------:R-:W-:-:S04]  /*0200*/  ISETP.NE.AND P0, PT, R6, R11, PT ;  /* 0x0000000b0600720c */ /* 0x000fc80003f05270 */
[----:B------:R0:W-:Y:S04]  /*0210*/  STS [R7], RZ ;  /* 0x000000ff07007388 */ /* 0x0001e80000000800 */
[----:B------:R0:W-:Y:S04]  /*0220*/  STS [R7+0x80], RZ ;  /* 0x000080ff07007388 */ /* 0x0001e80000000800 */
        /* <DEDUP_REMOVED lines=13> */
[----:B------:R0:W-:Y:S01]  /*0300*/  STS [R7+0x780], RZ ;  /* 0x000780ff07007388 */ /* 0x0001e20000000800 */
[----:B------:R-:W-:Y:S05]  /*0310*/  @P0 BRA `(.L_x_11) ;  /* 0xfffffffc00a80947 */ /* 0x000fea000383ffff */
.L_x_10:
[----:B------:R-:W-:Y:S05]  /*0320*/  BSYNC.RECONVERGENT B1 ;  /* 0x0000000000017941 */ /* 0x000fea0003800200 */
.L_x_9:
[----:B------:R-:W-:Y:S05]  /*0330*/  @!P1 BRA `(.L_x_8) ;  /* 0x0000000000c49947 */ /* 0x000fea0003800000 */
[----:B------:R-:W-:Y:S01]  /*0340*/  ISETP.GE.U32.AND P0, PT, R10, 0x8, PT ;  /* 0x000000080a00780c */ /* 0x000fe20003f06070 */
[----:B------:R-:W-:Y:S01]  /*0350*/  BSSY.RECONVERGENT B1, `(.L_x_12) ;  /* 0x0000012000017945 */ /* 0x000fe20003800200 */
[----:B0-----:R-:W-:-:S04]  /*0360*/  LOP3.LUT R7, R9, 0x7, RZ, 0xc0, !PT ;  /* 0x0000000709077812 */ /* 0x001fc800078ec0ff */
[----:B------:R-:W-:-:S07]  /*0370*/  ISETP.NE.AND P1, PT, R7, RZ, PT ;  /* 0x000000ff0700720c */ /* 0x000fce0003f25270 */
[----:B------:R-:W-:Y:S06]  /*0380*/  @!P0 BRA `(.L_x_13) ;  /* 0x0000000000388947 */ /* 0x000fec0003800000 */
[----:B------:R-:W0:Y:S01]  /*0390*/  S2UR UR6, SR_CgaCtaId ;  /* 0x00000000000679c3 */ /* 0x000e220000008800 */
[----:B------:R-:W-:Y:S01]  /*03a0*/  UMOV UR5, 0x400 ;  /* 0x0000040000057882 */ /* 0x000fe20000000000 */
[----:B------:R-:W-:Y:S02]  /*03b0*/  IMAD R6, R5, R2, R3 ;  /* 0x0000000205067224 */ /* 0x000fe400078e0203 */
[----:B------:R-:W-:Y:S01]  /*03c0*/  VIADD R3, R3, 0x100 ;  /* 0x0000010003037836 */ /* 0x000fe20000000000 */
[----:B0-----:R-:W-:-:S06]  /*03d0*/  ULEA UR5, UR6, UR5, 0x18 ;  /* 0x0000000506057291 */ /* 0x001fcc000f8ec0ff */
[----:B------:R-:W-:-:S05]  /*03e0*/  LEA R6, R6, UR5, 0x2 ;  /* 0x0000000506067c11 */ /* 0x000fca000f8e10ff */
[----:B------:R0:W-:Y:S04]  /*03f0*/  STS [R6], RZ ;  /* 0x000000ff06007388 */ /* 0x0001e80000000800 */
[----:B------:R0:W-:Y:S04]  /*0400*/  STS [R6+0x80], RZ ;  /* 0x000080ff06007388 */ /* 0x0001e80000000800 */
[----:B------:R0:W-:Y:S04]  /*0410*/  STS [R6+0x100], RZ ;  /* 0x000100ff06007388 */ /* 0x0001e80000000800 */
[----:B------:R0:W-:Y:S04]  /*0420*/  STS [R6+0x180], RZ ;  /* 0x000180ff06007388 */ /* 0x0001e80000000800 */
[----:B------:R0:W-:Y:S04]  /*0430*/  STS [R6+0x200], RZ ;  /* 0x000200ff06007388 */ /* 0x0001e80000000800 */
[----:B------:R0:W-:Y:S04]  /*0440*/  STS [R6+0x280], RZ ;  /* 0x000280ff06007388 */ /* 0x0001e80000000800 */
[----:B------:R0:W-:Y:S04]  /*0450*/  STS [R6+0x300], RZ ;  /* 0x000300ff06007388 */ /* 0x0001e80000000800 */
[----:B------:R0:W-:Y:S02]  /*0460*/  STS [R6+0x380], RZ ;  /* 0x000380ff06007388 */ /* 0x0001e40000000800 */
.L_x_13:
[----:B------:R-:W-:Y:S05]  /*0470*/  BSYNC.RECONVERGENT B1 ;  /* 0x0000000000017941 */ /* 0x000fea0003800200 */
.L_x_12:
[----:B------:R-:W-:Y:S05]  /*0480*/  @!P1 BRA `(.L_x_8) ;  /* 0x0000000000709947 */ /* 0x000fea0003800000 */
[----:B------:R-:W-:Y:S01]  /*0490*/  ISETP.GE.U32.AND P0, PT, R7, 0x4, PT ;  /* 0x000000040700780c */ /* 0x000fe20003f06070 */
[----:B------:R-:W-:Y:S01]  /*04a0*/  BSSY.RECONVERGENT B1, `(.L_x_14) ;  /* 0x000000e000017945 */ /* 0x000fe20003800200 */
[----:B------:R-:W-:-:S04]  /*04b0*/  LOP3.LUT R9, R9, 0x3, RZ, 0xc0, !PT ;  /* 0x0000000309097812 */ /* 0x000fc800078ec0ff */
[----:B------:R-:W-:-:S07]  /*04c0*/  ISETP.NE.AND P1, PT, R9, RZ, PT ;  /* 0x000000ff0900720c */ /* 0x000fce0003f25270 */
[----:B------:R-:W-:Y:S06]  /*04d0*/  @!P0 BRA `(.L_x_15) ;  /* 0x0000000000288947 */ /* 0x000fec0003800000 */
[----:B------:R-:W1:Y:S01]  /*04e0*/  S2UR UR6, SR_CgaCtaId ;  /* 0x00000000000679c3 */ /* 0x000e620000008800 */
[----:B------:R-:W-:Y:S01]  /*04f0*/  UMOV UR5, 0x400 ;  /* 0x0000040000057882 */ /* 0x000fe20000000000 */
[----:B0-----:R-:W-:Y:S02]  /*0500*/  IMAD R6, R5, R2, R3 ;  /* 0x0000000205067224 */ /* 0x001fe400078e0203 */
[----:B------:R-:W-:Y:S01]  /*0510*/  VIADD R3, R3, 0x80 ;  /* 0x0000008003037836 */ /* 0x000fe20000000000 */
[----:B-1----:R-:W-:-:S06]  /*0520*/  ULEA UR5, UR6, UR5, 0x18 ;  /* 0x0000000506057291 */ /* 0x002fcc000f8ec0ff */
[----:B------:R-:W-:-:S05]  /*0530*/  LEA R6, R6, UR5, 0x2 ;  /* 0x0000000506067c11 */ /* 0x000fca000f8e10ff */
[----:B------:R1:W-:Y:S04]  /*0540*/  STS [R6], RZ ;  /* 0x000000ff06007388 */ /* 0x0003e80000000800 */
[----:B------:R1:W-:Y:S04]  /*0550*/  STS [R6+0x80], RZ ;  /* 0x000080ff06007388 */ /* 0x0003e80000000800 */
[----:B------:R1:W-:Y:S04]  /*0560*/  STS [R6+0x100], RZ ;  /* 0x000100ff06007388 */ /* 0x0003e80000000800 */
[----:B------:R1:W-:Y:S02]  /*0570*/  STS [R6+0x180], RZ ;  /* 0x000180ff06007388 */ /* 0x0003e40000000800 */
.L_x_15:
[----:B------:R-:W-:Y:S05]  /*0580*/  BSYNC.RECONVERGENT B1 ;  /* 0x0000000000017941 */ /* 0x000fea0003800200 */
.L_x_14:
[----:B------:R-:W-:Y:S05]  /*0590*/  @!P1 BRA `(.L_x_8) ;  /* 0x00000000002c9947 */ /* 0x000fea0003800000 */
[----:B------:R-:W2:Y:S01]  /*05a0*/  S2R R8, SR_CgaCtaId ;  /* 0x0000000000087919 */ /* 0x000ea20000008800 */
[----:B------:R-:W-:Y:S01]  /*05b0*/  MOV R7, 0x400 ;  /* 0x0000040000077802 */ /* 0x000fe20000000f00 */
[----:B01----:R-:W-:-:S03]  /*05c0*/  IMAD.MOV.U32 R6, RZ, RZ, RZ ;  /* 0x000000ffff067224 */ /* 0x003fc600078e00ff */
[----:B--2---:R-:W-:-:S07]  /*05d0*/  LEA R7, R8, R7, 0x18 ;  /* 0x0000000708077211 */ /* 0x004fce00078ec0ff */
.L_x_16:
[----:B------:R-:W-:Y:S01]  /*05e0*/  IMAD R8, R5, R2, R3 ;  /* 0x0000000205087224 */ /* 0x000fe200078e0203 */
[----:B------:R-:W-:Y:S01]  /*05f0*/  IADD3 R6, PT, PT, R6, 0x1, RZ ;  /* 0x0000000106067810 */ /* 0x000fe20007ffe0ff */
[----:B------:R-:W-:Y:S02]  /*0600*/  VIADD R3, R3, 0x20 ;  /* 0x0000002003037836 */ /* 0x000fe40000000000 */
[----:B------:R-:W-:Y:S01]  /*0610*/  IMAD R8, R8, 0x4, R7 ;  /* 0x0000000408087824 */ /* 0x000fe200078e0207 */
[----:B------:R-:W-:-:S04]  /*0620*/  ISETP.NE.AND P0, PT, R6, R9, PT ;  /* 0x000000090600720c */ /* 0x000fc80003f05270 */
[----:B------:R2:W-:Y:S09]  /*0630*/  STS [R8], RZ ;  /* 0x000000ff08007388 */ /* 0x0005f20000000800 */
[----:B--2---:R-:W-:Y:S05]  /*0640*/  @P0 BRA `(.L_x_16) ;  /* 0xfffffffc00e40947 */ /* 0x004fea000383ffff */
.L_x_8:
[----:B------:R-:W-:Y:S05]  /*0650*/  BSYNC.RECONVERGENT B0 ;  /* 0x0000000000007941 */ /* 0x000fea0003800200 */
.L_x_7:
[----:B0-----:R-:W0:Y:S01]  /*0660*/  S2R R7, SR_CTAID.X ;  /* 0x0000000000077919 */ /* 0x001e220000002500 */
[----:B------:R-:W2:Y:S01]  /*0670*/  LDCU UR5, c[0x0][0x390] ;  /* 0x00007200ff0577ac */ /* 0x000ea20008000800 */
[----:B------:R-:W-:Y:S01]  /*0680*/  BSSY.RECONVERGENT B0, `(.L_x_17) ;  /* 0x0000054000007945 */ /* 0x000fe20003800200 */
[----:B------:R-:W-:Y:S01]  /*0690*/  IMAD.MOV.U32 R10, RZ, RZ, RZ ;  /* 0x000000ffff0a7224 */ /* 0x000fe200078e00ff */
[----:B------:R-:W3:Y:S01]  /*06a0*/  LDCU.64 UR12, c[0x0][0x358] ;  /* 0x00006b00ff0c77ac */ /* 0x000ee20008000a00 */
[----:B------:R-:W-:Y:S01]  /*06b0*/  IMAD.MOV.U32 R12, RZ, RZ, -0x1 ;  /* 0xffffffffff0c7424 */ /* 0x000fe200078e00ff */
[----:B------:R-:W4:Y:S01]  /*06c0*/  LDCU UR8, c[0x0][0x394] ;  /* 0x00007280ff0877ac */ /* 0x000f220008000800 */
[----:B------:R-:W0:Y:S02]  /*06d0*/  LDCU UR7, c[0x0][0x390] ;  /* 0x00007200ff0777ac */ /* 0x000e240008000800 */
[----:B0-----:R-:W-:Y:S01]  /*06e0*/  IMAD R8, R7, UR4, R4 ;  /* 0x0000000407087c24 */ /* 0x001fe2000f8e0204 */
[----:B------:R-:W-:Y:S04]  /*06f0*/  BAR.SYNC.DEFER_BLOCKING 0x0 ;  /* 0x0000000000007b1d */ /* 0x000fe80000010000 */
[----:B--2---:R-:W-:-:S13]  /*0700*/  ISETP.GE.AND P0, PT, R8, UR5, PT ;  /* 0x0000000508007c0c */ /* 0x004fda000bf06270 */
[----:B---34-:R-:W-:Y:S05]  /*0710*/  @P0 BRA `(.L_x_18) ;  /* 0x0000000400280947 */ /* 0x018fea0003800000 */
[----:B------:R-:W-:Y:S01]  /*0720*/  IABS R12, R2 ;  /* 0x00000002000c7213 */ /* 0x000fe20000000000 */
[----:B------:R-:W0:Y:S03]  /*0730*/  LDC R14, c[0x0][0x370] ;  /* 0x0000dc00ff0e7b82 */ /* 0x000e260000000800 */
[----:B------:R-:W2:Y:S08]  /*0740*/  I2F.RP R3, R12 ;  /* 0x0000000c00037306 */ /* 0x000eb00000209400 */
[----:B--2---:R-:W2:Y:S02]  /*0750*/  MUFU.RCP R3, R3 ;  /* 0x0000000300037308 */ /* 0x004ea40000001000 */
[----:B--2---:R-:W-:Y:S01]  /*0760*/  VIADD R10, R3, 0xffffffe ;  /* 0x0ffffffe030a7836 */ /* 0x004fe20000000000 */
[----:B------:R-:W-:-:S05]  /*0770*/  LOP3.LUT R3, R2, 0x400, RZ, 0x3c, !PT ;  /* 0x0000040002037812 */ /* 0x000fca00078e3cff */
[----:B------:R2:W3:Y:S01]  /*0780*/  F2I.FTZ.U32.TRUNC.NTZ R11, R10 ;  /* 0x0000000a000b7305 */ /* 0x0004e2000021f000 */
[----:B------:R-:W-:Y:S01]  /*0790*/  ISETP.GE.AND P1, PT, R3, RZ, PT ;  /* 0x000000ff0300720c */ /* 0x000fe20003f26270 */
[----:B--2---:R-:W-:Y:S01]  /*07a0*/  IMAD.MOV.U32 R10, RZ, RZ, RZ ;  /* 0x000000ffff0a7224 */ /* 0x004fe200078e00ff */
[----:B---3--:R-:W-:-:S05]  /*07b0*/  IADD3 R9, PT, PT, RZ, -R11, RZ ;  /* 0x8000000bff097210 */ /* 0x008fca0007ffe0ff */
[----:B------:R-:W-:-:S04]  /*07c0*/  IMAD R9, R9, R12, RZ ;  /* 0x0000000c09097224 */ /* 0x000fc800078e02ff */
[----:B------:R-:W-:-:S06]  /*07d0*/  IMAD.HI.U32 R11, R11, R9, R10 ;  /* 0x000000090b0b7227 */ /* 0x000fcc00078e000a */
[----:B-1----:R-:W-:-:S04]  /*07e0*/  IMAD.HI.U32 R6, R11, 0x400, RZ ;  /* 0x000004000b067827 */ /* 0x002fc800078e00ff */
[----:B------:R-:W-:-:S04]  /*07f0*/  IMAD.MOV R9, RZ, RZ, -R6 ;  /* 0x000000ffff097224 */ /* 0x000fc800078e0a06 */
[----:B------:R-:W-:-:S05]  /*0800*/  IMAD R9, R12, R9, 0x400 ;  /* 0x000004000c097424 */ /* 0x000fca00078e0209 */
[----:B------:R-:W-:-:S13]  /*0810*/  ISETP.GT.U32.AND P2, PT, R12, R9, PT ;  /* 0x000000090c00720c */ /* 0x000fda0003f44070 */
[----:B------:R-:W-:Y:S02]  /*0820*/  @!P2 IMAD.IADD R9, R9, 0x1, -R12 ;  /* 0x000000010909a824 */ /* 0x000fe400078e0a0c */
[----:B------:R-:W-:Y:S01]  /*0830*/  @!P2 VIADD R6, R6, 0x1 ;  /* 0x000000010606a836 */ /* 0x000fe20000000000 */
[----:B------:R-:W-:Y:S02]  /*0840*/  ISETP.NE.AND P2, PT, R2, RZ, PT ;  /* 0x000000ff0200720c */ /* 0x000fe40003f45270 */
[----:B------:R-:W-:-:S13]  /*0850*/  ISETP.GE.U32.AND P0, PT, R9, R12, PT ;  /* 0x0000000c0900720c */ /* 0x000fda0003f06070 */
[----:B------:R-:W-:-:S05]  /*0860*/  @P0 IADD3 R6, PT, PT, R6, 0x1, RZ ;  /* 0x0000000106060810 */ /* 0x000fca0007ffe0ff */
[----:B------:R-:W-:Y:S01]  /*0870*/  @!P1 IMAD.MOV R6, RZ, RZ, -R6 ;  /* 0x000000ffff069224 */ /* 0x000fe200078e0a06 */
[----:B------:R-:W-:Y:S02]  /*0880*/  @!P2 LOP3.LUT R6, RZ, R2, RZ, 0x33, !PT ;  /* 0x00000002ff06a212 */ /* 0x000fe400078e33ff */
[----:B------:R-:W1:Y:S02]  /*0890*/  LDC.64 R2, c[0x0][0x380] ;  /* 0x0000e000ff027b82 */ /* 0x000e640000000a00 */
[----:B------:R-:W-:-:S04]  /*08a0*/  IABS R9, R6 ;  /* 0x0000000600097213 */ /* 0x000fc80000000000 */
[----:B------:R-:W2:Y:S08]  /*08b0*/  I2F.RP R12, R9 ;  /* 0x00000009000c7306 */ /* 0x000eb00000209400 */
[----:B--2---:R-:W2:Y:S02]  /*08c0*/  MUFU.RCP R12, R12 ;  /* 0x0000000c000c7308 */ /* 0x004ea40000001000 */
[----:B--2---:R-:W-:Y:S01]  /*08d0*/  VIADD R13, R12, 0xffffffe ;  /* 0x0ffffffe0c0d7836 */ /* 0x004fe20000000000 */
[----:B------:R-:W-:-:S05]  /*08e0*/  MOV R12, 0xffffffff ;  /* 0xffffffff000c7802 */ /* 0x000fca0000000f00 */
[----:B------:R0:W2:Y:S02]  /*08f0*/  F2I.FTZ.U32.TRUNC.NTZ R11, R13 ;  /* 0x0000000d000b7305 */ /* 0x0000a4000021f000 */
[----:B0-----:R-:W-:Y:S02]  /*0900*/  IMAD R13, R14, UR4, RZ ;  /* 0x000000040e0d7c24 */ /* 0x001fe4000f8e02ff */
[----:B--2---:R-:W-:-:S04]  /*0910*/  IMAD.MOV R10, RZ, RZ, -R11 ;  /* 0x000000ffff0a7224 */ /* 0x004fc800078e0a0b */
[----:B------:R-:W-:Y:S02]  /*0920*/  IMAD R15, R10, R9, RZ ;  /* 0x000000090a0f7224 */ /* 0x000fe400078e02ff */
[----:B------:R-:W-:-:S04]  /*0930*/  IMAD.MOV.U32 R10, RZ, RZ, RZ ;  /* 0x000000ffff0a7224 */ /* 0x000fc800078e00ff */
[----:B-1----:R-:W-:-:S07]  /*0940*/  IMAD.HI.U32 R11, R11, R15, R10 ;  /* 0x0000000f0b0b7227 */ /* 0x002fce00078e000a */
.L_x_21:
[----:B0-----:R-:W-:-:S06]  /*0950*/  IMAD.WIDE R14, R8, 0x4, R2 ;  /* 0x00000004080e7825 */ /* 0x001fcc00078e0202 */
[----:B------:R-:W2:Y:S01]  /*0960*/  LDG.E R15, desc[UR12][R14.64] ;  /* 0x0000000c0e0f7981 */ /* 0x000ea2000c1e1900 */
[-C--:B------:R-:W-:Y:S01]  /*0970*/  IABS R16, R6.reuse ;  /* 0x0000000600107213 */ /* 0x080fe20000000000 */
[----:B------:R-:W-:Y:S01]  /*0980*/  IMAD.IADD R8, R13, 0x1, R8 ;  /* 0x000000010d087824 */ /* 0x000fe200078e0208 */
[----:B------:R-:W-:Y:S03]  /*0990*/  BSSY.RECONVERGENT B1, `(.L_x_19) ;  /* 0x0000020000017945 */ /* 0x000fe60003800200 */
[----:B------:R-:W-:Y:S01]  /*09a0*/  IMAD.MOV R17, RZ, RZ, -R16 ;  /* 0x000000ffff117224 */ /* 0x000fe200078e0a10 */
[----:B--2---:R-:W-:Y:S02]  /*09b0*/  IABS R18, R15 ;  /* 0x0000000f00127213 */ /* 0x004fe40000000000 */
[----:B------:R-:W-:-:S03]  /*09c0*/  LOP3.LUT R15, R15, R6, RZ, 0x3c, !PT ;  /* 0x000000060f0f7212 */ /* 0x000fc600078e3cff */
[----:B------:R-:W-:Y:S01]  /*09d0*/  IMAD.HI.U32 R16, R11, R18, RZ ;  /* 0x000000120b107227 */ /* 0x000fe200078e00ff */
[----:B------:R-:W-:-:S03]  /*09e0*/  ISETP.GE.AND P1, PT, R15, RZ, PT ;  /* 0x000000ff0f00720c */ /* 0x000fc60003f26270 */
[----:B------:R-:W-:Y:S01]  /*09f0*/  IMAD R18, R16, R17, R18 ;  /* 0x0000001110127224 */ /* 0x000fe200078e0212 */
[----:B------:R-:W-:Y:S01]  /*0a00*/  IABS R17, R6 ;  /* 0x0000000600117213 */ /* 0x000fe20000000000 */
[----:B------:R-:W-:-:S03]  /*0a10*/  IMAD.MOV.U32 R15, RZ, RZ, R10 ;  /* 0x000000ffff0f7224 */ /* 0x000fc600078e000a */
[----:B------:R-:W-:-:S13]  /*0a20*/  ISETP.GT.U32.AND P2, PT, R9, R18, PT ;  /* 0x000000120900720c */ /* 0x000fda0003f44070 */
[----:B------:R-:W-:Y:S02]  /*0a30*/  @!P2 IMAD.IADD R18, R18, 0x1, -R17 ;  /* 0x000000011212a824 */ /* 0x000fe400078e0a11 */
[----:B------:R-:W-:Y:S01]  /*0a40*/  @!P2 VIADD R16, R16, 0x1 ;  /* 0x000000011010a836 */ /* 0x000fe20000000000 */
[----:B------:R-:W-:Y:S02]  /*0a50*/  ISETP.NE.AND P2, PT, R6, RZ, PT ;  /* 0x000000ff0600720c */ /* 0x000fe40003f45270 */
[----:B------:R-:W-:Y:S01]  /*0a60*/  ISETP.GE.U32.AND P0, PT, R18, R9, PT ;  /* 0x000000091200720c */ /* 0x000fe20003f06070 */
[----:B------:R-:W-:-:S12]  /*0a70*/  IMAD.MOV.U32 R18, RZ, RZ, R12 ;  /* 0x000000ffff127224 */ /* 0x000fd800078e000c */
[----:B------:R-:W-:-:S05]  /*0a80*/  @P0 VIADD R16, R16, 0x1 ;  /* 0x0000000110100836 */ /* 0x000fca0000000000 */
[----:B------:R-:W-:Y:S02]  /*0a90*/  @!P1 IADD3 R16, PT, PT, -R16, RZ, RZ ;  /* 0x000000ff10109210 */ /* 0x000fe40007ffe1ff */
[----:B------:R-:W-:Y:S02]  /*0aa0*/  @!P2 LOP3.LUT R16, RZ, R6, RZ, 0x33, !PT ;  /* 0x00000006ff10a212 */ /* 0x000fe400078e33ff */
[----:B------:R-:W-:Y:S02]  /*0ab0*/  ISETP.GE.AND P2, PT, R8, UR7, PT ;  /* 0x0000000708007c0c */ /* 0x000fe4000bf46270 */
[----:B------:R-:W-:Y:S01]  /*0ac0*/  ISETP.NE.AND P0, PT, R16, R12, PT ;  /* 0x0000000c1000720c */ /* 0x000fe20003f05270 */
[----:B------:R-:W-:-:S12]  /*0ad0*/  IMAD.MOV.U32 R12, RZ, RZ, R16 ;  /* 0x000000ffff0c7224 */ /* 0x000fd800078e0010 */
[----:B------:R-:W-:Y:S01]  /*0ae0*/  @!P0 IADD3 R10, PT, PT, R10, 0x1, RZ ;  /* 0x000000010a0a8810 */ /* 0x000fe20007ffe0ff */
[----:B------:R-:W-:Y:S06]  /*0af0*/  @!P0 BRA `(.L_x_20) ;  /* 0x0000000000248947 */ /* 0x000fec0003800000 */
[----:B------:R-:W-:Y:S01]  /*0b00*/  ISETP.GE.AND P1, PT, R15, 0x1, PT ;  /* 0x000000010f00780c */ /* 0x000fe20003f26270 */
[----:B------:R-:W-:-:S12]  /*0b10*/  IMAD.MOV.U32 R10, RZ, RZ, 0x1 ;  /* 0x00000001ff0a7424 */ /* 0x000fd800078e00ff */
[----:B------:R-:W-:Y:S05]  /*0b20*/  @!P1 BRA `(.L_x_20) ;  /* 0x0000000000189947 */ /* 0x000fea0003800000 */
[----:B------:R-:W0:Y:S01]  /*0b30*/  S2UR UR6, SR_CgaCtaId ;  /* 0x00000000000679c3 */ /* 0x000e220000008800 */
[----:B------:R-:W-:Y:S01]  /*0b40*/  UMOV UR5, 0x400 ;  /* 0x0000040000057882 */ /* 0x000fe20000000000 */
[----:B------:R-:W-:Y:S01]  /*0b50*/  IMAD R14, R5, UR8, R18 ;  /* 0x00000008050e7c24 */ /* 0x000fe2000f8e0212 */
[----:B0-----:R-:W-:-:S06]  /*0b60*/  ULEA UR5, UR6, UR5, 0x18 ;  /* 0x0000000506057291 */ /* 0x001fcc000f8ec0ff */
[----:B------:R-:W-:-:S05]  /*0b70*/  LEA R14, R14, UR5, 0x2 ;  /* 0x000000050e0e7c11 */ /* 0x000fca000f8e10ff */
[----:B------:R0:W-:Y:S02]  /*0b80*/  ATOMS.ADD RZ, [R14], R15 ;  /* 0x0000000f0eff738c */ /* 0x0001e40000000000 */
.L_x_20:
[----:B------:R-:W-:Y:S05]  /*0b90*/  BSYNC.RECONVERGENT B1 ;  /* 0x0000000000017941 */ /* 0x000fea0003800200 */
.L_x_19:
[----:B------:R-:W-:Y:S01]  /*0ba0*/  @!P0 IMAD.MOV.U32 R12, RZ, RZ, R18 ;  /* 0x000000ffff0c8224 */ /* 0x000fe200078e0012 */
[----:B------:R-:W-:Y:S06]  /*0bb0*/  @!P2 BRA `(.L_x_21) ;  /* 0xfffffffc0064a947 */ /* 0x000fec000383ffff */
.L_x_18:
[----:B------:R-:W-:Y:S05]  /*0bc0*/  BSYNC.RECONVERGENT B0 ;  /* 0x0000000000007941 */ /* 0x000fea0003800200 */
.L_x_17:
[----:B------:R-:W-:Y:S01]  /*0bd0*/  ISETP.GE.AND P0, PT, R10, 0x1, PT ;  /* 0x000000010a00780c */ /* 0x000fe20003f06270 */
[----:B------:R-:W-:-:S12]  /*0be0*/  BSSY.RECONVERGENT B0, `(.L_x_22) ;  /* 0x0000009000007945 */ /* 0x000fd80003800200 */
[----:B------:R-:W-:Y:S05]  /*0bf0*/  @!P0 BRA `(.L_x_23) ;  /* 0x00000000001c8947 */ /* 0x000fea0003800000 */
[----:B------:R-:W2:Y:S01]  /*0c00*/  S2UR UR6, SR_CgaCtaId ;  /* 0x00000000000679c3 */ /* 0x000ea20000008800 */
[----:B------:R-:W3:Y:S01]  /*0c10*/  LDCU UR7, c[0x0][0x394] ;  /* 0x00007280ff0777ac */ /* 0x000ee20008000800 */
[----:B------:R-:W-:Y:S01]  /*0c20*/  UMOV UR5, 0x400 ;  /* 0x0000040000057882 */ /* 0x000fe20000000000 */
[----:B---3--:R-:W-:Y:S01]  /*0c30*/  IMAD R5, R5, UR7, R12 ;  /* 0x0000000705057c24 */ /* 0x008fe2000f8e020c */
[----:B--2---:R-:W-:-:S06]  /*0c40*/  ULEA UR5, UR6, UR5, 0x18 ;  /* 0x0000000506057291 */ /* 0x004fcc000f8ec0ff */
[----:B------:R-:W-:-:S05]  /*0c50*/  LEA R5, R5, UR5, 0x2 ;  /* 0x0000000505057c11 */ /* 0x000fca000f8e10ff */
[----:B------:R2:W-:Y:S02]  /*0c60*/  ATOMS.ADD RZ, [R5], R10 ;  /* 0x0000000a05ff738c */ /* 0x0005e40000000000 */
.L_x_23:
[----:B------:R-:W-:Y:S05]  /*0c70*/  BSYNC.RECONVERGENT B0 ;  /* 0x0000000000007941 */ /* 0x000fea0003800200 */
.L_x_22:
[----:B------:R-:W3:Y:S01]  /*0c80*/  LDCU UR5, c[0x0][0x394] ;  /* 0x00007280ff0577ac */ /* 0x000ee20008000800 */
[----:B------:R-:W-:Y:S01]  /*0c90*/  BAR.SYNC.DEFER_BLOCKING 0x0 ;  /* 0x0000000000007b1d */ /* 0x000fe20000010000 */
[----:B---3--:R-:W-:-:S04]  /*0ca0*/  ISETP.GE.AND P0, PT, R0, UR5, PT ;  /* 0x0000000500007c0c */ /* 0x008fc8000bf06270 */
[----:B------:R-:W-:-:S13]  /*0cb0*/  ISETP.GT.U32.OR P0, PT, R4, 0x1f, P0 ;  /* 0x0000001f0400780c */ /* 0x000fda0000704470 */
[----:B------:R-:W-:Y:S05]  /*0cc0*/  @P0 EXIT ;  /* 0x000000000000094d */ /* 0x000fea0003800000 */
[----:B------:R-:W-:-:S04]  /*0cd0*/  USHF.R.U32.HI UR5, URZ, 0x5, UR4 ;  /* 0x00000005ff057899 */ /* 0x000fc80008011604 */
[----:B------:R-:W-:-:S04]  /*0ce0*/  UISETP.LT.U32.AND UP0, UPT, UR5, 0x1, UPT ;  /* 0x000000010500788c */ /* 0x000fc8000bf01070 */
[----:B------:R-:W-:-:S04]  /*0cf0*/  USEL UR5, UR5, 0x1, !UP0 ;  /* 0x0000000105057887 */ /* 0x000fc8000c000000 */
[----:B------:R-:W-:Y:S02]  /*0d00*/  ULOP3.LUT UR9, UR5, 0x7, URZ, 0xc0, !UPT ;  /* 0x0000000705097892 */ /* 0x000fe4000f8ec0ff */
[----:B------:R-:W-:Y:S02]  /*0d10*/  ULOP3.LUT UR6, UR5, 0x7fffff8, URZ, 0xc0, !UPT ;  /* 0x07fffff805067892 */ /* 0x000fe4000f8ec0ff */
[----:B------:R-:W-:Y:S02]  /*0d20*/  UIADD3 UR7, UPT, UPT, UR9, -0x1, URZ ;  /* 0xffffffff09077890 */ /* 0x000fe4000fffe0ff */
[----:B------:R-:W-:Y:S02]  /*0d30*/  ULOP3.LUT UR10, UR5, 0x3, URZ, 0xc0, !UPT ;  /* 0x00000003050a7892 */ /* 0x000fe4000f8ec0ff */
[----:B------:R-:W-:Y:S02]  /*0d40*/  ULOP3.LUT UR11, UR5, 0x1fff8, URZ, 0xc0, !UPT ;  /* 0x0001fff8050b7892 */ /* 0x000fe4000f8ec0ff */
[----:B------:R-:W-:-:S02]  /*0d50*/  UIADD3 UR6, UPT, UPT, -UR6, URZ, URZ ;  /* 0x000000ff06067290 */ /* 0x000fc4000fffe1ff */
[----:B------:R-:W-:-:S11]  /*0d60*/  UISETP.GE.U32.AND UP0, UPT, UR7, 0x3, UPT ;  /* 0x000000030700788c */ /* 0x000fd6000bf06070 */
.L_x_29:
[----:B------:R-:W-:Y:S01]  /*0d70*/  UISETP.GE.U32.AND UP1, UPT, UR4, 0x20, UPT ;  /* 0x000000200400788c */ /* 0x000fe2000bf26070 */
[----:B---3--:R-:W-:-:S08]  /*0d80*/  IMAD.MOV.U32 R2, RZ, RZ, RZ ;  /* 0x000000ffff027224 */ /* 0x008fd000078e00ff */
[----:B------:R-:W-:Y:S05]  /*0d90*/  BRA.U !UP1, `(.L_x_24) ;  /* 0x0000000509387547 */ /* 0x000fea000b800000 */
[----:B------:R-:W-:Y:S01]  /*0da0*/  UISETP.GE.U32.AND UP1, UPT, UR4, 0x100, UPT ;  /* 0x000001000400788c */ /* 0x000fe2000bf26070 */
[----:B------:R-:W-:-:S08]  /*0db0*/  CS2R R2, SRZ ;  /* 0x0000000000027805 */ /* 0x000fd0000001ff00 */
[----:B------:R-:W-:Y:S05]  /*0dc0*/  BRA.U !UP1, `(.L_x_25) ;  /* 0x00000001097c7547 */ /* 0x000fea000b800000 */
[----:B------:R-:W3:Y:S01]  /*0dd0*/  S2UR UR8, SR_CgaCtaId ;  /* 0x00000000000879c3 */ /* 0x000ee20000008800 */
[----:B------:R-:W-:Y:S01]  /*0de0*/  UMOV UR7, 0x400 ;  /* 0x0000040000077882 */ /* 0x000fe20000000000 */
[----:B------:R-:W-:Y:S01]  /*0df0*/  IMAD.MOV.U32 R2, RZ, RZ, RZ ;  /* 0x000000ffff027224 */ /* 0x000fe200078e00ff */
[----:B------:R-:W-:-:S05]  /*0e00*/  MOV R4, UR6 ;  /* 0x0000000600047c02 */ /* 0x000fca0008000f00 */
[----:B0-----:R-:W0:Y:S01]  /*0e10*/  LDC R14, c[0x0][0x394] ;  /* 0x0000e500ff0e7b82 */ /* 0x001e220000000800 */
[----:B---3--:R-:W-:-:S06]  /*0e20*/  ULEA UR7, UR8, UR7, 0x18 ;  /* 0x0000000708077291 */ /* 0x008fcc000f8ec0ff */
[----:B------:R-:W-:-:S07]  /*0e30*/  LEA R3, R0, UR7, 0x2 ;  /* 0x0000000700037c11 */ /* 0x000fce000f8e10ff */
.L_x_26:
[--C-:B01----:R-:W-:Y:S01]  /*0e40*/  IMAD R6, R14, 0x4, R3.reuse ;  /* 0x000000040e067824 */ /* 0x103fe200078e0203 */
[----:B--2---:R0:W-:Y:S01]  /*0e50*/  LDS R5, [R3] ;  /* 0x0000000003057984 */ /* 0x0041e20000000800 */
[----:B------:R-:W-:Y:S02]  /*0e60*/  VIADD R4, R4, 0x8 ;  /* 0x0000000804047836 */ /* 0x000fe40000000000 */
[----:B------:R-:W-:Y:S02]  /*0e70*/  IMAD R8, R14, 0x4, R6 ;  /* 0x000000040e087824 */ /* 0x000fe400078e0206 */
[----:B------:R-:W1:Y:S01]  /*0e80*/  LDS R6, [R6] ;  /* 0x0000000006067984 */ /* 0x000e620000000800 */
[----:B------:R-:W-:Y:S01]  /*0e90*/  ISETP.NE.AND P0, PT, R4, RZ, PT ;  /* 0x000000ff0400720c */ /* 0x000fe20003f05270 */
[C---:B------:R-:W-:Y:S02]  /*0ea0*/  IMAD R9, R14.reuse, 0x4, R8 ;  /* 0x000000040e097824 */ /* 0x040fe400078e0208 */
[----:B------:R-:W-:Y:S01]  /*0eb0*/  LDS R8, [R8] ;  /* 0x0000000008087984 */ /* 0x000fe20000000800 */
[----:B0-----:R-:W-:-:S02]  /*0ec0*/  IMAD R3, R14, 0x20, R3 ;  /* 0x000000200e037824 */ /* 0x001fc400078e0203 */
[C---:B------:R-:W-:Y:S02]  /*0ed0*/  IMAD R10, R14.reuse, 0x4, R9 ;  /* 0x000000040e0a7824 */ /* 0x040fe400078e0209 */
[----:B------:R-:W0:Y:S03]  /*0ee0*/  LDS R9, [R9] ;  /* 0x0000000009097984 */ /* 0x000e260000000800 */
[C---:B------:R-:W-:Y:S02]  /*0ef0*/  LEA R11, R14.reuse, R10, 0x2 ;  /* 0x0000000a0e0b7211 */ /* 0x040fe400078e10ff */
[----:B------:R-:W-:Y:S03]  /*0f00*/  LDS R10, [R10] ;  /* 0x000000000a0a7984 */ /* 0x000fe60000000800 */
[----:B------:R-:W-:-:S02]  /*0f10*/  IMAD R12, R14, 0x4, R11 ;  /* 0x000000040e0c7824 */ /* 0x000fc400078e020b */
[----:B------:R-:W2:Y:S02]  /*0f20*/  LDS R11, [R11] ;  /* 0x000000000b0b7984 */ /* 0x000ea40000000800 */
[----:B------:R-:W-:Y:S02]  /*0f30*/  IMAD R13, R14, 0x4, R12 ;  /* 0x000000040e0d7824 */ /* 0x000fe400078e020c */
[----:B------:R-:W-:Y:S04]  /*0f40*/  LDS R12, [R12] ;  /* 0x000000000c0c7984 */ /* 0x000fe80000000800 */
[----:B------:R-:W3:Y:S01]  /*0f50*/  LDS R13, [R13] ;  /* 0x000000000d0d7984 */ /* 0x000ee20000000800 */
[----:B-1----:R-:W-:-:S04]  /*0f60*/  IADD3 R5, PT, PT, R6, R5, R2 ;  /* 0x0000000506057210 */ /* 0x002fc80007ffe002 */
[----:B0-----:R-:W-:-:S04]  /*0f70*/  IADD3 R5, PT, PT, R9, R8, R5 ;  /* 0x0000000809057210 */ /* 0x001fc80007ffe005 */
[----:B--2---:R-:W-:-:S04]  /*0f80*/  IADD3 R5, PT, PT, R11, R10, R5 ;  /* 0x0000000a0b057210 */ /* 0x004fc80007ffe005 */
[----:B---3--:R-:W-:Y:S01]  /*0f90*/  IADD3 R2, PT, PT, R13, R12, R5 ;  /* 0x0000000c0d027210 */ /* 0x008fe20007ffe005 */
[----:B------:R-:W-:Y:S06]  /*0fa0*/  @P0 BRA `(.L_x_26) ;  /* 0xfffffffc00a40947 */ /* 0x000fec000383ffff */
[----:B------:R-:W-:-:S07]  /*0fb0*/  MOV R3, UR11 ;  /* 0x0000000b00037c02 */ /* 0x000fce0008000f00 */
.L_x_25:
[----:B------:R-:W-:-:S09]  /*0fc0*/  UISETP.NE.AND UP1, UPT, UR9, URZ, UPT ;  /* 0x000000ff0900728c */ /* 0x000fd2000bf25270 */
[----:B------:R-:W-:Y:S05]  /*0fd0*/  BRA.U !UP1, `(.L_x_24) ;  /* 0x0000000109a87547 */ /* 0x000fea000b800000 */
[----:B------:R-:W-:Y:S01]  /*0fe0*/  UISETP.NE.AND UP1, UPT, UR10, URZ, UPT ;  /* 0x000000ff0a00728c */ /* 0x000fe2000bf25270 */
[----:B------:R-:W-:Y:S10]  /*0ff0*/  BRA.U !UP0, `(.L_x_27) ;  /* 0x0000000108407547 */ /* 0x000ff4000b800000 */
[----:B------:R-:W3:Y:S01]  /*1000*/  S2UR UR8, SR_CgaCtaId ;  /* 0x00000000000879c3 */ /* 0x000ee20000008800 */
[----:B------:R-:W-:-:S07]  /*1010*/  UMOV UR7, 0x400 ;  /* 0x0000040000077882 */ /* 0x000fce0000000000 */
[----:B------:R-:W4:Y:S01]  /*1020*/  LDC R9, c[0x0][0x394] ;  /* 0x0000e500ff097b82 */ /* 0x000f220000000800 */
[----:B---3--:R-:W-:Y:S01]  /*1030*/  ULEA UR7, UR8, UR7, 0x18 ;  /* 0x0000000708077291 */ /* 0x008fe2000f8ec0ff */
[C---:B----4-:R-:W-:Y:S02]  /*1040*/  IMAD R4, R3.reuse, R9, R0 ;  /* 0x0000000903047224 */ /* 0x050fe400078e0200 */
[----:B------:R-:W-:-:S03]  /*1050*/  VIADD R3, R3, 0x4 ;  /* 0x0000000403037836 */ /* 0x000fc60000000000 */
[----:B------:R-:W-:-:S05]  /*1060*/  LEA R4, R4, UR7, 0x2 ;  /* 0x0000000704047c11 */ /* 0x000fca000f8e10ff */
[C---:B-1----:R-:W-:Y:S01]  /*1070*/  IMAD R6, R9.reuse, 0x4, R4 ;  /* 0x0000000409067824 */ /* 0x042fe200078e0204 */
[----:B--2---:R-:W-:Y:S03]  /*1080*/  LDS R5, [R4] ;  /* 0x0000000004057984 */ /* 0x004fe60000000800 */
[C---:B------:R-:W-:Y:S02]  /*1090*/  IMAD R8, R9.reuse, 0x4, R6 ;  /* 0x0000000409087824 */ /* 0x040fe400078e0206 */
[----:B------:R-:W1:Y:S02]  /*10a0*/  LDS R6, [R6] ;  /* 0x0000000006067984 */ /* 0x000e640000000800 */
[----:B------:R-:W-:Y:S02]  /*10b0*/  IMAD R10, R9, 0x4, R8 ;  /* 0x00000004090a7824 */ /* 0x000fe400078e0208 */
[----:B------:R-:W-:Y:S04]  /*10c0*/  LDS R9, [R8] ;  /* 0x0000000008097984 */ /* 0x000fe80000000800 */
[----:B------:R-:W2:Y:S01]  /*10d0*/  LDS R10, [R10] ;  /* 0x000000000a0a7984 */ /* 0x000ea20000000800 */
[----:B-1----:R-:W-:-:S04]  /*10e0*/  IADD3 R2, PT, PT, R6, R5, R2 ;  /* 0x0000000506027210 */ /* 0x002fc80007ffe002 */
[----:B--2---:R-:W-:-:S07]  /*10f0*/  IADD3 R2, PT, PT, R10, R9, R2 ;  /* 0x000000090a027210 */ /* 0x004fce0007ffe002 */
.L_x_27:
[----:B------:R-:W-:Y:S05]  /*1100*/  BRA.U !UP1, `(.L_x_24) ;  /* 0x00000001095c7547 */ /* 0x000fea000b800000 */
[----:B------:R-:W-:Y:S02]  /*1110*/  UISETP.NE.AND UP1, UPT, UR10, 0x1, UPT ;  /* 0x000000010a00788c */ /* 0x000fe4000bf25270 */
[----:B------:R-:W-:-:S07]  /*1120*/  ULOP3.LUT UP2, URZ, UR5, 0x1, URZ, 0xc0, !UPT ;  /* 0x0000000105ff7892 */ /* 0x000fce000f84c0ff */
[----:B------:R-:W-:Y:S05]  /*1130*/  BRA.U !UP1, `(.L_x_28) ;  /* 0x00000001092c7547 */ /* 0x000fea000b800000 */
[----:B------:R-:W3:Y:S01]  /*1140*/  S2UR UR8, SR_CgaCtaId ;  /* 0x00000000000879c3 */ /* 0x000ee20000008800 */
[----:B------:R-:W-:-:S07]  /*1150*/  UMOV UR7, 0x400 ;  /* 0x0000040000077882 */ /* 0x000fce0000000000 */
[----:B------:R-:W2:Y:S01]  /*1160*/  LDC R4, c[0x0][0x394] ;  /* 0x0000e500ff047b82 */ /* 0x000ea20000000800 */
[----:B---3--:R-:W-:Y:S01]  /*1170*/  ULEA UR7, UR8, UR7, 0x18 ;  /* 0x0000000708077291 */ /* 0x008fe2000f8ec0ff */
[C---:B--2---:R-:W-:Y:S02]  /*1180*/  IMAD R5, R3.reuse, R4, R0 ;  /* 0x0000000403057224 */ /* 0x044fe400078e0200 */
[----:B------:R-:W-:-:S03]  /*1190*/  VIADD R3, R3, 0x2 ;  /* 0x0000000203037836 */ /* 0x000fc60000000000 */
[----:B------:R-:W-:-:S04]  /*11a0*/  LEA R5, R5, UR7, 0x2 ;  /* 0x0000000705057c11 */ /* 0x000fc8000f8e10ff */
[----:B------:R-:W-:Y:S02]  /*11b0*/  LEA R4, R4, R5, 0x2 ;  /* 0x0000000504047211 */ /* 0x000fe400078e10ff */
[----:B------:R-:W-:Y:S04]  /*11c0*/  LDS R5, [R5] ;  /* 0x0000000005057984 */ /* 0x000fe80000000800 */
[----:B------:R-:W2:Y:S02]  /*11d0*/  LDS R4, [R4] ;  /* 0x0000000004047984 */ /* 0x000ea40000000800 */
[----:B--2---:R-:W-:-:S07]  /*11e0*/  IADD3 R2, PT, PT, R4, R5, R2 ;  /* 0x0000000504027210 */ /* 0x004fce0007ffe002 */
.L_x_28:
[----:B------:R-:W-:Y:S05]  /*11f0*/  BRA.U !UP2, `(.L_x_24) ;  /* 0x000000010a207547 */ /* 0x000fea000b800000 */
[----:B------:R-:W3:Y:S01]  /*1200*/  S2UR UR8, SR_CgaCtaId ;  /* 0x00000000000879c3 */ /* 0x000ee20000008800 */
[----:B------:R-:W4:Y:S01]  /*1210*/  LDCU UR14, c[0x0][0x394] ;  /* 0x00007280ff0e77ac */ /* 0x000f220008000800 */
[----:B------:R-:W-:Y:S01]  /*1220*/  UMOV UR7, 0x400 ;  /* 0x0000040000077882 */ /* 0x000fe20000000000 */
[----:B----4-:R-:W-:Y:S01]  /*1230*/  IMAD R3, R3, UR14, R0 ;  /* 0x0000000e03037c24 */ /* 0x010fe2000f8e0200 */
[----:B---3--:R-:W-:-:S06]  /*1240*/  ULEA UR7, UR8, UR7, 0x18 ;  /* 0x0000000708077291 */ /* 0x008fcc000f8ec0ff */
[----:B------:R-:W-:-:S06]  /*1250*/  LEA R3, R3, UR7, 0x2 ;  /* 0x0000000703037c11 */ /* 0x000fcc000f8e10ff */
[----:B------:R-:W3:Y:S02]  /*1260*/  LDS R3, [R3] ;  /* 0x0000000003037984 */ /* 0x000ee40000000800 */
[----:B---3--:R-:W-:-:S07]  /*1270*/  IMAD.IADD R2, R2, 0x1, R3 ;  /* 0x0000000102027824 */ /* 0x008fce00078e0203 */
.L_x_24:
[----:B--2---:R-:W2:Y:S01]  /*1280*/  LDC.64 R4, c[0x0][0x388] ;  /* 0x0000e200ff047b82 */ /* 0x004ea20000000a00 */
[----:B------:R-:W3:Y:S02]  /*1290*/  LDCU UR7, c[0x0][0x394] ;  /* 0x00007280ff0777ac */ /* 0x000ee40008000800 */
[----:B---3--:R-:W-:Y:S02]  /*12a0*/  IMAD R3, R7, UR7, R0 ;  /* 0x0000000707037c24 */ /* 0x008fe4000f8e0200 */
[----:B------:R-:W-:Y:S02]  /*12b0*/  VIADD R0, R0, 0x20 ;  /* 0x0000002000007836 */ /* 0x000fe40000000000 */
[----:B--2---:R-:W-:-:S03]  /*12c0*/  IMAD.WIDE.U32 R4, R3, 0x4, R4 ;  /* 0x0000000403047825 */ /* 0x004fc600078e0004 */
[----:B------:R-:W-:Y:S02]  /*12d0*/  ISETP.GE.AND P0, PT, R0, UR7, PT ;  /* 0x0000000700007c0c */ /* 0x000fe4000bf06270 */
[----:B------:R3:W-:Y:S11]  /*12e0*/  STG.E desc[UR12][R4.64], R2 ;  /* 0x0000000204007986 */ /* 0x0007f6000c10190c */
[----:B------:R-:W-:Y:S05]  /*12f0*/  @!P0 BRA `(.L_x_29) ;  /* 0xfffffff8009c8947 */ /* 0x000fea000383ffff */
[----:B------:R-:W-:Y:S05]  /*1300*/  EXIT ;  /* 0x000000000000794d */ /* 0x000fea0003800000 */
.L_x_30:
        /* <DEDUP_REMOVED lines=15> */
.L_x_32:


//--------------------- .nv.shared._Z23histogram_reduce_kernelPKiPiii --------------------------
	.section	.nv.shared._Z23histogram_reduce_kernelPKiPiii,"aw",@nobits
	.sectionflags	@""
	.align	16
	.zero		1024


//--------------------- .nv.shared.reserved.0     --------------------------
	.section	.nv.shared.reserved.0,"aw",@nobits
	.weak		__nv_reservedSMEM_offset_0_alias
	.size		__nv_reservedSMEM_offset_0_alias, 0, 64
	.other		__nv_reservedSMEM_offset_0_alias,@"STO_CUDA_RESERVED_SHARED STV_DEFAULT"
__nv_reservedSMEM_offset_0_alias:
	.zero		0
	.zero		64


//--------------------- .nv.shared._Z26histogram_optimized_kernelPKiPiii --------------------------
	.section	.nv.shared._Z26histogram_optimized_kernelPKiPiii,"aw",@nobits
	.sectionflags	@""
	.align	16
	.zero		1024


//--------------------- .nv.constant0._Z23histogram_reduce_kernelPKiPiii --------------------------
	.section	.nv.constant0._Z23histogram_reduce_kernelPKiPiii,"a",@progbits
	.sectionflags	@""
	.align	4
.nv.constant0._Z23histogram_reduce_kernelPKiPiii:
	.zero		920


//--------------------- .nv.constant0._Z26histogram_optimized_kernelPKiPiii --------------------------
	.section	.nv.constant0._Z26histogram_optimized_kernelPKiPiii,"a",@progbits
	.sectionflags	@""
	.align	4
.nv.constant0._Z26histogram_optimized_kernelPKiPiii:
	.zero		920


//--------------------- SYMBOLS --------------------------

	.type		.nv.reservedSmem.offset0,@object
	.size		.nv.reservedSmem.offset0,0x4
	.type		.nv.reservedSmem.cap,@object
	.size		.nv.reservedSmem.cap,0x4
